//
// Generated by NVIDIA NVVM Compiler
//
// Compiler Build ID: CL-36424714
// Cuda compilation tools, release 13.0, V13.0.88
// Based on NVVM 20.0.0
//

.version 9.0
.target sm_100
.address_size 64

	// .globl	_Z13point2gridmapPfPiS0_S0_iiiiii
.func  (.param .b64 func_retval0) __internal_accurate_pow
(
	.param .b64 __internal_accurate_pow_param_0
)
;

.visible .entry _Z13point2gridmapPfPiS0_S0_iiiiii(
	.param .u64 .ptr .align 1 _Z13point2gridmapPfPiS0_S0_iiiiii_param_0,
	.param .u64 .ptr .align 1 _Z13point2gridmapPfPiS0_S0_iiiiii_param_1,
	.param .u64 .ptr .align 1 _Z13point2gridmapPfPiS0_S0_iiiiii_param_2,
	.param .u64 .ptr .align 1 _Z13point2gridmapPfPiS0_S0_iiiiii_param_3,
	.param .u32 _Z13point2gridmapPfPiS0_S0_iiiiii_param_4,
	.param .u32 _Z13point2gridmapPfPiS0_S0_iiiiii_param_5,
	.param .u32 _Z13point2gridmapPfPiS0_S0_iiiiii_param_6,
	.param .u32 _Z13point2gridmapPfPiS0_S0_iiiiii_param_7,
	.param .u32 _Z13point2gridmapPfPiS0_S0_iiiiii_param_8,
	.param .u32 _Z13point2gridmapPfPiS0_S0_iiiiii_param_9
)
{
	.reg .pred 	%p<46>;
	.reg .b32 	%r<42>;
	.reg .b32 	%f<109>;
	.reg .b64 	%rd<18>;
	.reg .b64 	%fd<44>;

	ld.param.u64 	%rd1, [_Z13point2gridmapPfPiS0_S0_iiiiii_param_0];
	ld.param.u64 	%rd2, [_Z13point2gridmapPfPiS0_S0_iiiiii_param_1];
	ld.param.u64 	%rd3, [_Z13point2gridmapPfPiS0_S0_iiiiii_param_2];
	ld.param.u64 	%rd4, [_Z13point2gridmapPfPiS0_S0_iiiiii_param_3];
	ld.param.u32 	%r6, [_Z13point2gridmapPfPiS0_S0_iiiiii_param_4];
	ld.param.u32 	%r7, [_Z13point2gridmapPfPiS0_S0_iiiiii_param_5];
	ld.param.u32 	%r8, [_Z13point2gridmapPfPiS0_S0_iiiiii_param_6];
	ld.param.u32 	%r9, [_Z13point2gridmapPfPiS0_S0_iiiiii_param_7];
	ld.param.u32 	%r10, [_Z13point2gridmapPfPiS0_S0_iiiiii_param_8];
	ld.param.u32 	%r11, [_Z13point2gridmapPfPiS0_S0_iiiiii_param_9];
	mov.u32 	%r12, %tid.x;
	mov.u32 	%r13, %ntid.x;
	mov.u32 	%r14, %ctaid.x;
	mad.lo.s32 	%r1, %r13, %r14, %r12;
	setp.ge.s32 	%p1, %r1, %r6;
	@%p1 bra 	$L__BB0_20;
	cvta.to.global.u64 	%rd5, %rd1;
	cvt.rn.f32.s32 	%f1, %r7;
	cvt.rn.f32.s32 	%f2, %r10;
	mul.wide.s32 	%rd6, %r1, 4;
	add.s64 	%rd7, %rd5, %rd6;
	ld.global.f32 	%f11, [%rd7];
	mul.wide.s32 	%rd8, %r6, 4;
	add.s64 	%rd9, %rd7, %rd8;
	ld.global.f32 	%f12, [%rd9];
	add.s64 	%rd10, %rd9, %rd8;
	ld.global.f32 	%f3, [%rd10];
	setp.eq.f32 	%p2, %f11, 0f00000000;
	selp.f32 	%f4, 0f38D1B717, %f11, %p2;
	setp.eq.f32 	%p3, %f12, 0f00000000;
	selp.f32 	%f5, 0f38D1B717, %f12, %p3;
	setp.ltu.f32 	%p4, %f4, 0f00000000;
	setp.ltu.f32 	%p5, %f5, 0f00000000;
	or.pred  	%p6, %p4, %p5;
	@%p6 bra 	$L__BB0_3;
	div.rn.f32 	%f73, %f5, %f4;
	abs.f32 	%f74, %f73;
	setp.gt.f32 	%p22, %f74, 0f3F800000;
	rcp.approx.ftz.f32 	%f75, %f74;
	selp.f32 	%f76, %f75, %f74, %p22;
	mul.f32 	%f77, %f76, %f76;
	fma.rn.f32 	%f78, %f77, 0f3B2090AA, 0fBC6BE14F;
	fma.rn.f32 	%f79, %f78, %f77, 0f3D23397E;
	fma.rn.f32 	%f80, %f79, %f77, 0fBD948A7A;
	fma.rn.f32 	%f81, %f80, %f77, 0f3DD76B21;
	fma.rn.f32 	%f82, %f81, %f77, 0fBE111E88;
	fma.rn.f32 	%f83, %f82, %f77, 0f3E4CAF60;
	fma.rn.f32 	%f84, %f83, %f77, 0fBEAAAA27;
	mul.f32 	%f85, %f77, %f84;
	fma.rn.f32 	%f86, %f85, %f76, %f76;
	neg.f32 	%f87, %f86;
	fma.rn.f32 	%f88, 0f3F6EE581, 0f3FD774EB, %f87;
	selp.f32 	%f89, %f88, %f86, %p22;
	setp.num.f32 	%p23, %f74, %f74;
	copysign.f32 	%f90, %f73, %f89;
	selp.f32 	%f91, %f90, %f89, %p23;
	cvt.f64.f32 	%fd20, %f91;
	mul.f64 	%fd21, %fd20, 0d404CA5DC1A63C1F8;
	cvt.rn.f32.f64 	%f108, %fd21;
	bra.uni 	$L__BB0_9;
$L__BB0_3:
	setp.ltu.f32 	%p7, %f5, 0f00000000;
	setp.geu.f32 	%p8, %f4, 0f00000000;
	or.pred  	%p9, %p8, %p7;
	@%p9 bra 	$L__BB0_5;
	neg.f32 	%f53, %f4;
	div.rn.f32 	%f54, %f5, %f53;
	abs.f32 	%f55, %f54;
	setp.gt.f32 	%p20, %f55, 0f3F800000;
	rcp.approx.ftz.f32 	%f56, %f55;
	selp.f32 	%f57, %f56, %f55, %p20;
	mul.f32 	%f58, %f57, %f57;
	fma.rn.f32 	%f59, %f58, 0f3B2090AA, 0fBC6BE14F;
	fma.rn.f32 	%f60, %f59, %f58, 0f3D23397E;
	fma.rn.f32 	%f61, %f60, %f58, 0fBD948A7A;
	fma.rn.f32 	%f62, %f61, %f58, 0f3DD76B21;
	fma.rn.f32 	%f63, %f62, %f58, 0fBE111E88;
	fma.rn.f32 	%f64, %f63, %f58, 0f3E4CAF60;
	fma.rn.f32 	%f65, %f64, %f58, 0fBEAAAA27;
	mul.f32 	%f66, %f58, %f65;
	fma.rn.f32 	%f67, %f66, %f57, %f57;
	neg.f32 	%f68, %f67;
	fma.rn.f32 	%f69, 0f3F6EE581, 0f3FD774EB, %f68;
	selp.f32 	%f70, %f69, %f67, %p20;
	setp.num.f32 	%p21, %f55, %f55;
	copysign.f32 	%f71, %f54, %f70;
	selp.f32 	%f72, %f71, %f70, %p21;
	cvt.f64.f32 	%fd18, %f72;
	fma.rn.f64 	%fd19, %fd18, 0dC04CA5DC1A63C1F8, 0d4066800000000000;
	cvt.rn.f32.f64 	%f108, %fd19;
	bra.uni 	$L__BB0_9;
$L__BB0_5:
	setp.geu.f32 	%p10, %f4, 0f00000000;
	setp.geu.f32 	%p11, %f5, 0f00000000;
	or.pred  	%p12, %p10, %p11;
	@%p12 bra 	$L__BB0_7;
	div.rn.f32 	%f34, %f5, %f4;
	abs.f32 	%f35, %f34;
	setp.gt.f32 	%p18, %f35, 0f3F800000;
	rcp.approx.ftz.f32 	%f36, %f35;
	selp.f32 	%f37, %f36, %f35, %p18;
	mul.f32 	%f38, %f37, %f37;
	fma.rn.f32 	%f39, %f38, 0f3B2090AA, 0fBC6BE14F;
	fma.rn.f32 	%f40, %f39, %f38, 0f3D23397E;
	fma.rn.f32 	%f41, %f40, %f38, 0fBD948A7A;
	fma.rn.f32 	%f42, %f41, %f38, 0f3DD76B21;
	fma.rn.f32 	%f43, %f42, %f38, 0fBE111E88;
	fma.rn.f32 	%f44, %f43, %f38, 0f3E4CAF60;
	fma.rn.f32 	%f45, %f44, %f38, 0fBEAAAA27;
	mul.f32 	%f46, %f38, %f45;
	fma.rn.f32 	%f47, %f46, %f37, %f37;
	neg.f32 	%f48, %f47;
	fma.rn.f32 	%f49, 0f3F6EE581, 0f3FD774EB, %f48;
	selp.f32 	%f50, %f49, %f47, %p18;
	setp.num.f32 	%p19, %f35, %f35;
	copysign.f32 	%f51, %f34, %f50;
	selp.f32 	%f52, %f51, %f50, %p19;
	cvt.f64.f32 	%fd16, %f52;
	fma.rn.f64 	%fd17, %fd16, 0d404CA5DC1A63C1F8, 0d4066800000000000;
	cvt.rn.f32.f64 	%f108, %fd17;
	bra.uni 	$L__BB0_9;
$L__BB0_7:
	setp.geu.f32 	%p13, %f5, 0f00000000;
	setp.ltu.f32 	%p14, %f4, 0f00000000;
	or.pred  	%p15, %p14, %p13;
	@%p15 bra 	$L__BB0_9;
	neg.f32 	%f14, %f5;
	div.rn.f32 	%f15, %f14, %f4;
	abs.f32 	%f16, %f15;
	setp.gt.f32 	%p16, %f16, 0f3F800000;
	rcp.approx.ftz.f32 	%f17, %f16;
	selp.f32 	%f18, %f17, %f16, %p16;
	mul.f32 	%f19, %f18, %f18;
	fma.rn.f32 	%f20, %f19, 0f3B2090AA, 0fBC6BE14F;
	fma.rn.f32 	%f21, %f20, %f19, 0f3D23397E;
	fma.rn.f32 	%f22, %f21, %f19, 0fBD948A7A;
	fma.rn.f32 	%f23, %f22, %f19, 0f3DD76B21;
	fma.rn.f32 	%f24, %f23, %f19, 0fBE111E88;
	fma.rn.f32 	%f25, %f24, %f19, 0f3E4CAF60;
	fma.rn.f32 	%f26, %f25, %f19, 0fBEAAAA27;
	mul.f32 	%f27, %f19, %f26;
	fma.rn.f32 	%f28, %f27, %f18, %f18;
	neg.f32 	%f29, %f28;
	fma.rn.f32 	%f30, 0f3F6EE581, 0f3FD774EB, %f29;
	selp.f32 	%f31, %f30, %f28, %p16;
	setp.num.f32 	%p17, %f16, %f16;
	copysign.f32 	%f32, %f15, %f31;
	selp.f32 	%f33, %f32, %f31, %p17;
	cvt.f64.f32 	%fd14, %f33;
	fma.rn.f64 	%fd15, %fd14, 0dC04CA5DC1A63C1F8, 0d4076800000000000;
	cvt.rn.f32.f64 	%f108, %fd15;
$L__BB0_9:
	cvt.f64.f32 	%fd1, %f4;
	{
	.reg .b32 %temp; 
	mov.b64 	{%temp, %r2}, %fd1;
	}
	mov.f64 	%fd22, 0d4000000000000000;
	{
	.reg .b32 %temp; 
	mov.b64 	{%temp, %r15}, %fd22;
	}
	and.b32  	%r4, %r15, 2146435072;
	setp.eq.s32 	%p24, %r4, 1062207488;
	abs.f64 	%fd2, %fd1;
	{ // callseq 0, 0
	.param .b64 param0;
	st.param.f64 	[param0], %fd2;
	.param .b64 retval0;
	call.uni (retval0), 
	__internal_accurate_pow, 
	(
	param0
	);
	ld.param.f64 	%fd23, [retval0];
	} // callseq 0
	setp.lt.s32 	%p25, %r2, 0;
	neg.f64 	%fd25, %fd23;
	selp.f64 	%fd26, %fd25, %fd23, %p24;
	selp.f64 	%fd42, %fd26, %fd23, %p25;
	add.f64 	%fd27, %fd1, 0d4000000000000000;
	{
	.reg .b32 %temp; 
	mov.b64 	{%temp, %r16}, %fd27;
	}
	and.b32  	%r17, %r16, 2146435072;
	setp.ne.s32 	%p26, %r17, 2146435072;
	@%p26 bra 	$L__BB0_14;
	setp.num.f32 	%p27, %f4, %f4;
	@%p27 bra 	$L__BB0_12;
	mov.f64 	%fd28, 0d4000000000000000;
	add.rn.f64 	%fd42, %fd1, %fd28;
	bra.uni 	$L__BB0_14;
$L__BB0_12:
	setp.neu.f64 	%p28, %fd2, 0d7FF0000000000000;
	@%p28 bra 	$L__BB0_14;
	setp.lt.s32 	%p29, %r2, 0;
	setp.eq.s32 	%p30, %r4, 1062207488;
	setp.lt.s32 	%p31, %r15, 0;
	selp.b32 	%r19, 0, 2146435072, %p31;
	and.b32  	%r20, %r15, 2147483647;
	setp.ne.s32 	%p32, %r20, 1071644672;
	or.b32  	%r21, %r19, -2147483648;
	selp.b32 	%r22, %r21, %r19, %p32;
	selp.b32 	%r23, %r22, %r19, %p30;
	selp.b32 	%r24, %r23, %r19, %p29;
	mov.b32 	%r25, 0;
	mov.b64 	%fd42, {%r25, %r24};
$L__BB0_14:
	setp.eq.s32 	%p33, %r4, 1062207488;
	setp.eq.f32 	%p34, %f4, 0f3F800000;
	selp.f64 	%fd7, 0d3FF0000000000000, %fd42, %p34;
	cvt.f64.f32 	%fd8, %f5;
	{
	.reg .b32 %temp; 
	mov.b64 	{%temp, %r5}, %fd8;
	}
	abs.f64 	%fd9, %fd8;
	{ // callseq 1, 0
	.param .b64 param0;
	st.param.f64 	[param0], %fd9;
	.param .b64 retval0;
	call.uni (retval0), 
	__internal_accurate_pow, 
	(
	param0
	);
	ld.param.f64 	%fd29, [retval0];
	} // callseq 1
	setp.lt.s32 	%p35, %r5, 0;
	neg.f64 	%fd31, %fd29;
	selp.f64 	%fd32, %fd31, %fd29, %p33;
	selp.f64 	%fd43, %fd32, %fd29, %p35;
	add.f64 	%fd33, %fd8, 0d4000000000000000;
	{
	.reg .b32 %temp; 
	mov.b64 	{%temp, %r27}, %fd33;
	}
	and.b32  	%r28, %r27, 2146435072;
	setp.ne.s32 	%p36, %r28, 2146435072;
	@%p36 bra 	$L__BB0_19;
	setp.num.f32 	%p37, %f5, %f5;
	@%p37 bra 	$L__BB0_17;
	mov.f64 	%fd34, 0d4000000000000000;
	add.rn.f64 	%fd43, %fd8, %fd34;
	bra.uni 	$L__BB0_19;
$L__BB0_17:
	setp.neu.f64 	%p38, %fd9, 0d7FF0000000000000;
	@%p38 bra 	$L__BB0_19;
	setp.lt.s32 	%p39, %r5, 0;
	setp.eq.s32 	%p40, %r4, 1062207488;
	setp.lt.s32 	%p41, %r15, 0;
	selp.b32 	%r30, 0, 2146435072, %p41;
	and.b32  	%r31, %r15, 2147483647;
	setp.ne.s32 	%p42, %r31, 1071644672;
	or.b32  	%r32, %r30, -2147483648;
	selp.b32 	%r33, %r32, %r30, %p42;
	selp.b32 	%r34, %r33, %r30, %p40;
	selp.b32 	%r35, %r34, %r30, %p39;
	mov.b32 	%r36, 0;
	mov.b64 	%fd43, {%r36, %r35};
$L__BB0_19:
	cvt.rn.f32.s32 	%f92, %r8;
	setp.eq.f32 	%p43, %f5, 0f3F800000;
	selp.f64 	%fd35, 0d3FF0000000000000, %fd43, %p43;
	add.f64 	%fd36, %fd7, %fd35;
	sqrt.rn.f64 	%fd37, %fd36;
	cvt.rn.f32.f64 	%f93, %fd37;
	cvt.rn.f32.s32 	%f94, %r9;
	div.rn.f32 	%f95, %f1, %f94;
	div.rn.f32 	%f96, %f93, %f95;
	cvt.rmi.f32.f32 	%f97, %f96;
	cvt.rzi.s32.f32 	%r37, %f97;
	mov.f32 	%f98, 0f43B40000;
	div.rn.f32 	%f99, %f98, %f2;
	div.rn.f32 	%f100, %f108, %f99;
	cvt.rmi.f32.f32 	%f101, %f100;
	cvt.rzi.s32.f32 	%r38, %f101;
	setp.eq.f32 	%p44, %f3, 0f00000000;
	selp.f32 	%f102, 0f38D1B717, %f3, %p44;
	add.f32 	%f103, %f102, %f92;
	cvt.rn.f32.s32 	%f104, %r11;
	cvt.f64.f32 	%fd38, %f104;
	cvt.f64.f32 	%fd39, %f92;
	add.f64 	%fd40, %fd39, %fd39;
	div.rn.f64 	%fd41, %fd40, %fd38;
	cvt.rn.f32.f64 	%f105, %fd41;
	div.rn.f32 	%f106, %f103, %f105;
	cvt.rmi.f32.f32 	%f107, %f106;
	cvt.rzi.s32.f32 	%r39, %f107;
	setp.lt.s32 	%p45, %r37, %r9;
	add.s32 	%r40, %r9, -1;
	selp.b32 	%r41, %r37, %r40, %p45;
	cvta.to.global.u64 	%rd11, %rd4;
	add.s64 	%rd13, %rd11, %rd6;
	st.global.u32 	[%rd13], %r39;
	cvta.to.global.u64 	%rd14, %rd2;
	add.s64 	%rd15, %rd14, %rd6;
	st.global.u32 	[%rd15], %r41;
	cvta.to.global.u64 	%rd16, %rd3;
	add.s64 	%rd17, %rd16, %rd6;
	st.global.u32 	[%rd17], %r38;
	bar.sync 	0;
$L__BB0_20:
	ret;

}
.func  (.param .b64 func_retval0) __internal_accurate_pow(
	.param .b64 __internal_accurate_pow_param_0
)
{
	.reg .pred 	%p<8>;
	.reg .b32 	%r<49>;
	.reg .b32 	%f<3>;
	.reg .b64 	%fd<109>;

	ld.param.f64 	%fd10, [__internal_accurate_pow_param_0];
	{
	.reg .b32 %temp; 
	mov.b64 	{%temp, %r46}, %fd10;
	}
	{
	.reg .b32 %temp; 
	mov.b64 	{%r45, %temp}, %fd10;
	}
	shr.u32 	%r47, %r46, 20;
	setp.gt.u32 	%p1, %r46, 1048575;
	@%p1 bra 	$L__BB1_2;
	mul.f64 	%fd11, %fd10, 0d4350000000000000;
	{
	.reg .b32 %temp; 
	mov.b64 	{%temp, %r46}, %fd11;
	}
	{
	.reg .b32 %temp; 
	mov.b64 	{%r45, %temp}, %fd11;
	}
	shr.u32 	%r16, %r46, 20;
	add.s32 	%r47, %r16, -54;
$L__BB1_2:
	add.s32 	%r48, %r47, -1023;
	and.b32  	%r17, %r46, -2146435073;
	or.b32  	%r18, %r17, 1072693248;
	mov.b64 	%fd107, {%r45, %r18};
	setp.lt.u32 	%p2, %r18, 1073127583;
	@%p2 bra 	$L__BB1_4;
	{
	.reg .b32 %temp; 
	mov.b64 	{%r19, %temp}, %fd107;
	}
	{
	.reg .b32 %temp; 
	mov.b64 	{%temp, %r20}, %fd107;
	}
	add.s32 	%r21, %r20, -1048576;
	mov.b64 	%fd107, {%r19, %r21};
	add.s32 	%r48, %r47, -1022;
$L__BB1_4:
	add.f64 	%fd12, %fd107, 0dBFF0000000000000;
	add.f64 	%fd13, %fd107, 0d3FF0000000000000;
	rcp.approx.ftz.f64 	%fd14, %fd13;
	neg.f64 	%fd15, %fd13;
	fma.rn.f64 	%fd16, %fd15, %fd14, 0d3FF0000000000000;
	fma.rn.f64 	%fd17, %fd16, %fd16, %fd16;
	fma.rn.f64 	%fd18, %fd17, %fd14, %fd14;
	mul.f64 	%fd19, %fd12, %fd18;
	fma.rn.f64 	%fd20, %fd12, %fd18, %fd19;
	mul.f64 	%fd21, %fd20, %fd20;
	fma.rn.f64 	%fd22, %fd21, 0d3EB0F5FF7D2CAFE2, 0d3ED0F5D241AD3B5A;
	fma.rn.f64 	%fd23, %fd22, %fd21, 0d3EF3B20A75488A3F;
	fma.rn.f64 	%fd24, %fd23, %fd21, 0d3F1745CDE4FAECD5;
	fma.rn.f64 	%fd25, %fd24, %fd21, 0d3F3C71C7258A578B;
	fma.rn.f64 	%fd26, %fd25, %fd21, 0d3F6249249242B910;
	fma.rn.f64 	%fd27, %fd26, %fd21, 0d3F89999999999DFB;
	sub.f64 	%fd28, %fd12, %fd20;
	add.f64 	%fd29, %fd28, %fd28;
	neg.f64 	%fd30, %fd20;
	fma.rn.f64 	%fd31, %fd30, %fd12, %fd29;
	mul.f64 	%fd32, %fd18, %fd31;
	fma.rn.f64 	%fd33, %fd21, %fd27, 0d3FB5555555555555;
	mov.f64 	%fd34, 0d3FB5555555555555;
	sub.f64 	%fd35, %fd34, %fd33;
	fma.rn.f64 	%fd36, %fd21, %fd27, %fd35;
	add.f64 	%fd37, %fd36, 0dBC46A4CB00B9E7B0;
	add.f64 	%fd38, %fd33, %fd37;
	sub.f64 	%fd39, %fd33, %fd38;
	add.f64 	%fd40, %fd37, %fd39;
	mul.rn.f64 	%fd41, %fd20, %fd20;
	neg.f64 	%fd42, %fd41;
	fma.rn.f64 	%fd43, %fd20, %fd20, %fd42;
	{
	.reg .b32 %temp; 
	mov.b64 	{%r22, %temp}, %fd32;
	}
	{
	.reg .b32 %temp; 
	mov.b64 	{%temp, %r23}, %fd32;
	}
	add.s32 	%r24, %r23, 1048576;
	mov.b64 	%fd44, {%r22, %r24};
	fma.rn.f64 	%fd45, %fd20, %fd44, %fd43;
	mul.rn.f64 	%fd46, %fd41, %fd20;
	neg.f64 	%fd47, %fd46;
	fma.rn.f64 	%fd48, %fd41, %fd20, %fd47;
	fma.rn.f64 	%fd49, %fd41, %fd32, %fd48;
	fma.rn.f64 	%fd50, %fd45, %fd20, %fd49;
	mul.rn.f64 	%fd51, %fd38, %fd46;
	neg.f64 	%fd52, %fd51;
	fma.rn.f64 	%fd53, %fd38, %fd46, %fd52;
	fma.rn.f64 	%fd54, %fd38, %fd50, %fd53;
	fma.rn.f64 	%fd55, %fd40, %fd46, %fd54;
	add.f64 	%fd56, %fd51, %fd55;
	sub.f64 	%fd57, %fd51, %fd56;
	add.f64 	%fd58, %fd55, %fd57;
	add.f64 	%fd59, %fd20, %fd56;
	sub.f64 	%fd60, %fd20, %fd59;
	add.f64 	%fd61, %fd56, %fd60;
	add.f64 	%fd62, %fd58, %fd61;
	add.f64 	%fd63, %fd32, %fd62;
	add.f64 	%fd64, %fd59, %fd63;
	sub.f64 	%fd65, %fd59, %fd64;
	add.f64 	%fd66, %fd63, %fd65;
	xor.b32  	%r25, %r48, -2147483648;
	mov.b32 	%r26, 1127219200;
	mov.b64 	%fd67, {%r25, %r26};
	mov.b32 	%r27, -2147483648;
	mov.b64 	%fd68, {%r27, %r26};
	sub.f64 	%fd69, %fd67, %fd68;
	fma.rn.f64 	%fd70, %fd69, 0d3FE62E42FEFA39EF, %fd64;
	fma.rn.f64 	%fd71, %fd69, 0dBFE62E42FEFA39EF, %fd70;
	sub.f64 	%fd72, %fd71, %fd64;
	sub.f64 	%fd73, %fd66, %fd72;
	fma.rn.f64 	%fd74, %fd69, 0d3C7ABC9E3B39803F, %fd73;
	add.f64 	%fd75, %fd70, %fd74;
	sub.f64 	%fd76, %fd70, %fd75;
	add.f64 	%fd77, %fd74, %fd76;
	mov.f64 	%fd78, 0d4000000000000000;
	{
	.reg .b32 %temp; 
	mov.b64 	{%temp, %r28}, %fd78;
	}
	{
	.reg .b32 %temp; 
	mov.b64 	{%r29, %temp}, %fd78;
	}
	shl.b32 	%r30, %r28, 1;
	setp.gt.u32 	%p3, %r30, -33554433;
	and.b32  	%r31, %r28, -15728641;
	selp.b32 	%r32, %r31, %r28, %p3;
	mov.b64 	%fd79, {%r29, %r32};
	mul.rn.f64 	%fd80, %fd75, %fd79;
	neg.f64 	%fd81, %fd80;
	fma.rn.f64 	%fd82, %fd75, %fd79, %fd81;
	fma.rn.f64 	%fd83, %fd77, %fd79, %fd82;
	add.f64 	%fd4, %fd80, %fd83;
	sub.f64 	%fd84, %fd80, %fd4;
	add.f64 	%fd5, %fd83, %fd84;
	fma.rn.f64 	%fd85, %fd4, 0d3FF71547652B82FE, 0d4338000000000000;
	{
	.reg .b32 %temp; 
	mov.b64 	{%r13, %temp}, %fd85;
	}
	mov.f64 	%fd86, 0dC338000000000000;
	add.rn.f64 	%fd87, %fd85, %fd86;
	fma.rn.f64 	%fd88, %fd87, 0dBFE62E42FEFA39EF, %fd4;
	fma.rn.f64 	%fd89, %fd87, 0dBC7ABC9E3B39803F, %fd88;
	fma.rn.f64 	%fd90, %fd89, 0d3E5ADE1569CE2BDF, 0d3E928AF3FCA213EA;
	fma.rn.f64 	%fd91, %fd90, %fd89, 0d3EC71DEE62401315;
	fma.rn.f64 	%fd92, %fd91, %fd89, 0d3EFA01997C89EB71;
	fma.rn.f64 	%fd93, %fd92, %fd89, 0d3F2A01A014761F65;
	fma.rn.f64 	%fd94, %fd93, %fd89, 0d3F56C16C1852B7AF;
	fma.rn.f64 	%fd95, %fd94, %fd89, 0d3F81111111122322;
	fma.rn.f64 	%fd96, %fd95, %fd89, 0d3FA55555555502A1;
	fma.rn.f64 	%fd97, %fd96, %fd89, 0d3FC5555555555511;
	fma.rn.f64 	%fd98, %fd97, %fd89, 0d3FE000000000000B;
	fma.rn.f64 	%fd99, %fd98, %fd89, 0d3FF0000000000000;
	fma.rn.f64 	%fd100, %fd99, %fd89, 0d3FF0000000000000;
	{
	.reg .b32 %temp; 
	mov.b64 	{%r14, %temp}, %fd100;
	}
	{
	.reg .b32 %temp; 
	mov.b64 	{%temp, %r15}, %fd100;
	}
	shl.b32 	%r33, %r13, 20;
	add.s32 	%r34, %r33, %r15;
	mov.b64 	%fd108, {%r14, %r34};
	{
	.reg .b32 %temp; 
	mov.b64 	{%temp, %r35}, %fd4;
	}
	mov.b32 	%f2, %r35;
	abs.f32 	%f1, %f2;
	setp.lt.f32 	%p4, %f1, 0f4086232B;
	@%p4 bra 	$L__BB1_7;
	setp.lt.f64 	%p5, %fd4, 0d0000000000000000;
	add.f64 	%fd101, %fd4, 0d7FF0000000000000;
	selp.f64 	%fd108, 0d0000000000000000, %fd101, %p5;
	setp.geu.f32 	%p6, %f1, 0f40874800;
	@%p6 bra 	$L__BB1_7;
	shr.u32 	%r36, %r13, 31;
	add.s32 	%r37, %r13, %r36;
	shr.s32 	%r38, %r37, 1;
	shl.b32 	%r39, %r38, 20;
	add.s32 	%r40, %r15, %r39;
	mov.b64 	%fd102, {%r14, %r40};
	sub.s32 	%r41, %r13, %r38;
	shl.b32 	%r42, %r41, 20;
	add.s32 	%r43, %r42, 1072693248;
	mov.b32 	%r44, 0;
	mov.b64 	%fd103, {%r44, %r43};
	mul.f64 	%fd108, %fd103, %fd102;
$L__BB1_7:
	abs.f64 	%fd104, %fd108;
	setp.eq.f64 	%p7, %fd104, 0d7FF0000000000000;
	fma.rn.f64 	%fd105, %fd108, %fd5, %fd108;
	selp.f64 	%fd106, %fd108, %fd105, %p7;
	st.param.f64 	[func_retval0], %fd106;
	ret;

}


// ===== COMPILED SASS (sm_100) =====

	.target	sm_100

	.elftype	@"ET_EXEC"


//--------------------- .note.nv.tkinfo           --------------------------
	.section	.note.nv.tkinfo,"",@"SHT_NOTE"
	.sectionflags	@"SHF_NOTE_NV_TKINFO"
	.tkinfo
        /*0018*/ 	.word	0x00000002
        /*0030*/ 	.string	""
        /*0030*/ 	.string	"ptxas"
        /*0030*/ 	.string	"Cuda compilation tools, release 13.0, V13.0.88"
        /*0030*/ 	.string	"Build cuda_13.0.r13.0/compiler.36424714_0"
        /*0030*/ 	.string	"-arch sm_100 -m 64 "



//--------------------- .note.nv.cuinfo           --------------------------
	.section	.note.nv.cuinfo,"",@"SHT_NOTE"
	.sectionflags	@"SHF_NOTE_NV_CUINFO"
        /*0018*/ 	.short	0x0002
        /*001a*/ 	.short	0x0064
        /*001c*/ 	.short	0x0082
	.zero		2


//--------------------- .nv.info                  --------------------------
	.section	.nv.info,"",@"SHT_CUDA_INFO"
	.align	4


	//----- nvinfo : EIATTR_REGCOUNT
	.align		4
        /*0000*/ 	.byte	0x04, 0x2f
        /*0002*/ 	.short	(.L_1 - .L_0)
	.align		4
.L_0:
        /*0004*/ 	.word	index@(_Z13point2gridmapPfPiS0_S0_iiiiii)
        /*0008*/ 	.word	0x00000020


	//----- nvinfo : EIATTR_FRAME_SIZE
	.align		4
.L_1:
        /*000c*/ 	.byte	0x04, 0x11
        /*000e*/ 	.short	(.L_3 - .L_2)
	.align		4
.L_2:
        /*0010*/ 	.word	index@($_Z13point2gridmapPfPiS0_S0_iiiiii$__internal_accurate_pow)
        /*0014*/ 	.word	0x00000000


	//----- nvinfo : EIATTR_FRAME_SIZE
	.align		4
.L_3:
        /*0018*/ 	.byte	0x04, 0x11
        /*001a*/ 	.short	(.L_5 - .L_4)
	.align		4
.L_4:
        /*001c*/ 	.word	index@($__internal_2_$__cuda_sm3x_div_rn_noftz_f32_slowpath)
        /*0020*/ 	.word	0x00000000


	//----- nvinfo : EIATTR_FRAME_SIZE
	.align		4
.L_5:
        /*0024*/ 	.byte	0x04, 0x11
        /*0026*/ 	.short	(.L_7 - .L_6)
	.align		4
.L_6:
        /*0028*/ 	.word	index@($__internal_1_$__cuda_sm20_dsqrt_rn_f64_mediumpath_v1)
        /*002c*/ 	.word	0x00000000


	//----- nvinfo : EIATTR_FRAME_SIZE
	.align		4
.L_7:
        /*0030*/ 	.byte	0x04, 0x11
        /*0032*/ 	.short	(.L_9 - .L_8)
	.align		4
.L_8:
        /*0034*/ 	.word	index@($__internal_0_$__cuda_sm20_div_rn_f64_full)
        /*0038*/ 	.word	0x00000000


	//----- nvinfo : EIATTR_FRAME_SIZE
	.align		4
.L_9:
        /*003c*/ 	.byte	0x04, 0x11
        /*003e*/ 	.short	(.L_11 - .L_10)
	.align		4
.L_10:
        /*0040*/ 	.word	index@(_Z13point2gridmapPfPiS0_S0_iiiiii)
        /*0044*/ 	.word	0x00000000


	//----- nvinfo : EIATTR_MIN_STACK_SIZE
	.align		4
.L_11:
        /*0048*/ 	.byte	0x04, 0x12
        /*004a*/ 	.short	(.L_13 - .L_12)
	.align		4
.L_12:
        /*004c*/ 	.word	index@(_Z13point2gridmapPfPiS0_S0_iiiiii)
        /*0050*/ 	.word	0x00000000
.L_13:


//--------------------- .nv.compat                --------------------------
	.section	.nv.compat,"",@"SHT_CUDA_COMPAT_INFO"
	.align	4
        /*0000*/ 	.byte	0x02, 0x09, 0x00, 0x00, 0x02, 0x02, 0x01, 0x00, 0x02, 0x05, 0x05, 0x00, 0x03, 0x07, 0x01, 0x01
        /*0010*/ 	.byte	0x02, 0x03, 0x00, 0x00, 0x02, 0x06, 0x01, 0x00, 0x04, 0x0b, 0x08, 0x00, 0x01, 0x00, 0x00, 0x00
        /*0020*/ 	.byte	0x00, 0x00, 0x00, 0x00


//--------------------- .nv.info._Z13point2gridmapPfPiS0_S0_iiiiii --------------------------
	.section	.nv.info._Z13point2gridmapPfPiS0_S0_iiiiii,"",@"SHT_CUDA_INFO"
	.sectionflags	@""
	.align	4


	//----- nvinfo : EIATTR_CUDA_API_VERSION
	.align		4
        /*0000*/ 	.byte	0x04, 0x37
        /*0002*/ 	.short	(.L_15 - .L_14)
.L_14:
        /*0004*/ 	.word	0x00000082


	//----- nvinfo : EIATTR_KPARAM_INFO
	.align		4
.L_15:
        /*0008*/ 	.byte	0x04, 0x17
        /*000a*/ 	.short	(.L_17 - .L_16)
.L_16:
        /*000c*/ 	.word	0x00000000
        /*0010*/ 	.short	0x0009
        /*0012*/ 	.short	0x0034
        /*0014*/ 	.byte	0x00, 0xf0, 0x11, 0x00


	//----- nvinfo : EIATTR_KPARAM_INFO
	.align		4
.L_17:
        /*0018*/ 	.byte	0x04, 0x17
        /*001a*/ 	.short	(.L_19 - .L_18)
.L_18:
        /*001c*/ 	.word	0x00000000
        /*0020*/ 	.short	0x0008
        /*0022*/ 	.short	0x0030
        /*0024*/ 	.byte	0x00, 0xf0, 0x11, 0x00


	//----- nvinfo : EIATTR_KPARAM_INFO
	.align		4
.L_19:
        /*0028*/ 	.byte	0x04, 0x17
        /*002a*/ 	.short	(.L_21 - .L_20)
.L_20:
        /*002c*/ 	.word	0x00000000
        /*0030*/ 	.short	0x0007
        /*0032*/ 	.short	0x002c
        /*0034*/ 	.byte	0x00, 0xf0, 0x11, 0x00


	//----- nvinfo : EIATTR_KPARAM_INFO
	.align		4
.L_21:
        /*0038*/ 	.byte	0x04, 0x17
        /*003a*/ 	.short	(.L_23 - .L_22)
.L_22:
        /*003c*/ 	.word	0x00000000
        /*0040*/ 	.short	0x0006
        /*0042*/ 	.short	0x0028
        /*0044*/ 	.byte	0x00, 0xf0, 0x11, 0x00


	//----- nvinfo : EIATTR_KPARAM_INFO
	.align		4
.L_23:
        /*0048*/ 	.byte	0x04, 0x17
        /*004a*/ 	.short	(.L_25 - .L_24)
.L_24:
        /*004c*/ 	.word	0x00000000
        /*0050*/ 	.short	0x0005
        /*0052*/ 	.short	0x0024
        /*0054*/ 	.byte	0x00, 0xf0, 0x11, 0x00


	//----- nvinfo : EIATTR_KPARAM_INFO
	.align		4
.L_25:
        /*0058*/ 	.byte	0x04, 0x17
        /*005a*/ 	.short	(.L_27 - .L_26)
.L_26:
        /*005c*/ 	.word	0x00000000
        /*0060*/ 	.short	0x0004
        /*0062*/ 	.short	0x0020
        /*0064*/ 	.byte	0x00, 0xf0, 0x11, 0x00


	//----- nvinfo : EIATTR_KPARAM_INFO
	.align		4
.L_27:
        /*0068*/ 	.byte	0x04, 0x17
        /*006a*/ 	.short	(.L_29 - .L_28)
.L_28:
        /*006c*/ 	.word	0x00000000
        /*0070*/ 	.short	0x0003
        /*0072*/ 	.short	0x0018
        /*0074*/ 	.byte	0x00, 0xf5, 0x21, 0x00


	//----- nvinfo : EIATTR_KPARAM_INFO
	.align		4
.L_29:
        /*0078*/ 	.byte	0x04, 0x17
        /*007a*/ 	.short	(.L_31 - .L_30)
.L_30:
        /*007c*/ 	.word	0x00000000
        /*0080*/ 	.short	0x0002
        /*0082*/ 	.short	0x0010
        /*0084*/ 	.byte	0x00, 0xf5, 0x21, 0x00


	//----- nvinfo : EIATTR_KPARAM_INFO
	.align		4
.L_31:
        /*0088*/ 	.byte	0x04, 0x17
        /*008a*/ 	.short	(.L_33 - .L_32)
.L_32:
        /*008c*/ 	.word	0x00000000
        /*0090*/ 	.short	0x0001
        /*0092*/ 	.short	0x0008
        /*0094*/ 	.byte	0x00, 0xf5, 0x21, 0x00


	//----- nvinfo : EIATTR_KPARAM_INFO
	.align		4
.L_33:
        /*0098*/ 	.byte	0x04, 0x17
        /*009a*/ 	.short	(.L_35 - .L_34)
.L_34:
        /*009c*/ 	.word	0x00000000
        /*00a0*/ 	.short	0x0000
        /*00a2*/ 	.short	0x0000
        /*00a4*/ 	.byte	0x00, 0xf5, 0x21, 0x00


	//----- nvinfo : EIATTR_SPARSE_MMA_MASK
	.align		4
.L_35:
        /*00a8*/ 	.byte	0x03, 0x50
        /*00aa*/ 	.short	0x0000


	//----- nvinfo : EIATTR_MAXREG_COUNT
	.align		4
        /*00ac*/ 	.byte	0x03, 0x1b
        /*00ae*/ 	.short	0x00ff


	//----- nvinfo : EIATTR_NUM_BARRIERS
	.align		4
        /*00b0*/ 	.byte	0x02, 0x4c
        /*00b2*/ 	.byte	0x01
	.zero		1


	//----- nvinfo : EIATTR_MERCURY_ISA_VERSION
	.align		4
        /*00b4*/ 	.byte	0x03, 0x5f
        /*00b6*/ 	.short	0x0101


	//----- nvinfo : EIATTR_VRC_CTA_INIT_COUNT
	.align		4
        /*00b8*/ 	.byte	0x02, 0x4a
	.zero		1
	.zero		1


	//----- nvinfo : EIATTR_EXIT_INSTR_OFFSETS
	.align		4
        /*00bc*/ 	.byte	0x04, 0x1c
        /*00be*/ 	.short	(.L_37 - .L_36)


	//   ....[0]....
.L_36:
        /*00c0*/ 	.word	0x00000070


	//   ....[1]....
        /*00c4*/ 	.word	0x00001780


	//----- nvinfo : EIATTR_CRS_STACK_SIZE
	.align		4
.L_37:
        /*00c8*/ 	.byte	0x04, 0x1e
        /*00ca*/ 	.short	(.L_39 - .L_38)
.L_38:
        /*00cc*/ 	.word	0x00000000


	//----- nvinfo : EIATTR_CBANK_PARAM_SIZE
	.align		4
.L_39:
        /*00d0*/ 	.byte	0x03, 0x19
        /*00d2*/ 	.short	0x0038


	//----- nvinfo : EIATTR_PARAM_CBANK
	.align		4
        /*00d4*/ 	.byte	0x04, 0x0a
        /*00d6*/ 	.short	(.L_41 - .L_40)
	.align		4
.L_40:
        /*00d8*/ 	.word	index@(.nv.constant0._Z13point2gridmapPfPiS0_S0_iiiiii)
        /*00dc*/ 	.short	0x0380
        /*00de*/ 	.short	0x0038


	//----- nvinfo : EIATTR_SW_WAR
	.align		4
.L_41:
        /*00e0*/ 	.byte	0x04, 0x36
        /*00e2*/ 	.short	(.L_43 - .L_42)
.L_42:
        /*00e4*/ 	.word	0x00000008
.L_43:


//--------------------- .nv.callgraph             --------------------------
	.section	.nv.callgraph,"",@"SHT_CUDA_CALLGRAPH"
	.align	4
	.sectionentsize	8
	.align		4
        /*0000*/ 	.word	0x00000000
	.align		4
        /*0004*/ 	.word	0xffffffff
	.align		4
        /*0008*/ 	.word	0x00000000
	.align		4
        /*000c*/ 	.word	0xfffffffe
	.align		4
        /*0010*/ 	.word	0x00000000
	.align		4
        /*0014*/ 	.word	0xfffffffd
	.align		4
        /*0018*/ 	.word	0x00000000
	.align		4
        /*001c*/ 	.word	0xfffffffc


//--------------------- .text._Z13point2gridmapPfPiS0_S0_iiiiii --------------------------
	.section	.text._Z13point2gridmapPfPiS0_S0_iiiiii,"ax",@progbits
	.align	128
        .global         _Z13point2gridmapPfPiS0_S0_iiiiii
        .type           _Z13point2gridmapPfPiS0_S0_iiiiii,@function
        .size           _Z13point2gridmapPfPiS0_S0_iiiiii,(.L_x_55 - _Z13point2gridmapPfPiS0_S0_iiiiii)
        .other          _Z13point2gridmapPfPiS0_S0_iiiiii,@"STO_CUDA_ENTRY STV_DEFAULT"
_Z13point2gridmapPfPiS0_S0_iiiiii:
.text._Z13point2gridmapPfPiS0_S0_iiiiii:
[----:B------:R-:W-:Y:S01]  /*0000*/  LDC R1, c[0x0][0x37c] ;  /* 0x0000df00ff017b82 */ /* 0x000fe20000000800 */
[----:B------:R-:W0:Y:S07]  /*0010*/  S2R R26, SR_TID.X ;  /* 0x00000000001a7919 */ /* 0x000e2e0000002100 */
[----:B------:R-:W1:Y:S01]  /*0020*/  LDC R9, c[0x0][0x3a0] ;  /* 0x0000e800ff097b82 */ /* 0x000e620000000800 */
[----:B------:R-:W0:Y:S01]  /*0030*/  LDCU UR4, c[0x0][0x360] ;  /* 0x00006c00ff0477ac */ /* 0x000e220008000800 */
[----:B------:R-:W0:Y:S02]  /*0040*/  S2R R3, SR_CTAID.X ;  /* 0x0000000000037919 */ /* 0x000e240000002500 */
[----:B0-----:R-:W-:-:S05]  /*0050*/  IMAD R26, R3, UR4, R26 ;  /* 0x00000004031a7c24 */ /* 0x001fca000f8e021a */
[----:B-1----:R-:W-:-:S13]  /*0060*/  ISETP.GE.AND P0, PT, R26, R9, PT ;  /* 0x000000091a00720c */ /* 0x002fda0003f06270 */
[----:B------:R-:W-:Y:S05]  /*0070*/  @P0 EXIT ;  /* 0x000000000000094d */ /* 0x000fea0003800000 */
[----:B------:R-:W0:Y:S01]  /*0080*/  LDC.64 R4, c[0x0][0x380] ;  /* 0x0000e000ff047b82 */ /* 0x000e220000000a00 */
[----:B------:R-:W1:Y:S01]  /*0090*/  LDCU.64 UR4, c[0x0][0x358] ;  /* 0x00006b00ff0477ac */ /* 0x000e620008000a00 */
[----:B0-----:R-:W-:-:S04]  /*00a0*/  IMAD.WIDE R4, R26, 0x4, R4 ;  /* 0x000000041a047825 */ /* 0x001fc800078e0204 */
[C---:B------:R-:W-:Y:S02]  /*00b0*/  IMAD.WIDE R6, R9.reuse, 0x4, R4 ;  /* 0x0000000409067825 */ /* 0x040fe400078e0204 */
[----:B-1----:R-:W2:Y:S04]  /*00c0*/  LDG.E R4, desc[UR4][R4.64] ;  /* 0x0000000404047981 */ /* 0x002ea8000c1e1900 */
[----:B------:R-:W3:Y:S01]  /*00d0*/  LDG.E R0, desc[UR4][R6.64] ;  /* 0x0000000406007981 */ /* 0x000ee2000c1e1900 */
[----:B------:R-:W-:-:S06]  /*00e0*/  IMAD.WIDE R2, R9, 0x4, R6 ;  /* 0x0000000409027825 */ /* 0x000fcc00078e0206 */
[----:B------:R0:W5:Y:S01]  /*00f0*/  LDG.E R3, desc[UR4][R2.64] ;  /* 0x0000000402037981 */ /* 0x000162000c1e1900 */
[----:B------:R-:W-:Y:S01]  /*0100*/  BSSY.RECONVERGENT B0, `(.L_x_0) ;  /* 0x00000ae000007945 */ /* 0x000fe20003800200 */
[----:B--2---:R-:W-:Y:S02]  /*0110*/  FSETP.NEU.AND P0, PT, R4, RZ, PT ;  /* 0x000000ff0400720b */ /* 0x004fe40003f0d000 */
[----:B---3--:R-:W-:-:S04]  /*0120*/  FSETP.NEU.AND P1, PT, R0, RZ, PT ;  /* 0x000000ff0000720b */ /* 0x008fc80003f2d000 */
[----:B------:R-:W-:Y:S02]  /*0130*/  FSEL R0, R0, 9.9999997473787516356e-05, P1 ;  /* 0x38d1b71700007808 */ /* 0x000fe40000800000 */
[----:B------:R-:W-:Y:S02]  /*0140*/  FSEL R27, R4, 9.9999997473787516356e-05, P0 ;  /* 0x38d1b717041b7808 */ /* 0x000fe40000000000 */
[----:B------:R-:W-:-:S04]  /*0150*/  FSETP.GE.AND P0, PT, R0, RZ, PT ;  /* 0x000000ff0000720b */ /* 0x000fc80003f06000 */
[----:B------:R-:W-:-:S13]  /*0160*/  FSETP.LTU.OR P1, PT, R27, RZ, !P0 ;  /* 0x000000ff1b00720b */ /* 0x000fda0004729400 */
[----:B0-----:R-:W-:Y:S05]  /*0170*/  @P1 BRA `(.L_x_1) ;  /* 0x0000000000a01947 */ /* 0x001fea0003800000 */
[----:B------:R-:W0:Y:S01]  /*0180*/  MUFU.RCP R2, R27 ;  /* 0x0000001b00027308 */ /* 0x000e220000001000 */
[----:B------:R-:W-:Y:S07]  /*0190*/  BSSY.RECONVERGENT B1, `(.L_x_2) ;  /* 0x000000d000017945 */ /* 0x000fee0003800200 */
[----:B------:R-:W1:Y:S01]  /*01a0*/  FCHK P0, R0, R27 ;  /* 0x0000001b00007302 */ /* 0x000e620000000000 */
[----:B0-----:R-:W-:-:S04]  /*01b0*/  FFMA R5, -R27, R2, 1 ;  /* 0x3f8000001b057423 */ /* 0x001fc80000000102 */
[----:B------:R-:W-:-:S04]  /*01c0*/  FFMA R5, R2, R5, R2 ;  /* 0x0000000502057223 */ /* 0x000fc80000000002 */
[----:B------:R-:W-:-:S04]  /*01d0*/  FFMA R2, R0, R5, RZ ;  /* 0x0000000500027223 */ /* 0x000fc800000000ff */
[----:B------:R-:W-:-:S04]  /*01e0*/  FFMA R4, -R27, R2, R0 ;  /* 0x000000021b047223 */ /* 0x000fc80000000100 */
[----:B------:R-:W-:Y:S01]  /*01f0*/  FFMA R2, R5, R4, R2 ;  /* 0x0000000405027223 */ /* 0x000fe20000000002 */
[----:B-1----:R-:W-:Y:S06]  /*0200*/  @!P0 BRA `(.L_x_3) ;  /* 0x0000000000148947 */ /* 0x002fec0003800000 */
[----:B------:R-:W-:Y:S01]  /*0210*/  IMAD.MOV.U32 R4, RZ, RZ, R0 ;  /* 0x000000ffff047224 */ /* 0x000fe200078e0000 */
[----:B------:R-:W-:Y:S01]  /*0220*/  MOV R8, 0x250 ;  /* 0x0000025000087802 */ /* 0x000fe20000000f00 */
[----:B------:R-:W-:-:S07]  /*0230*/  IMAD.MOV.U32 R5, RZ, RZ, R27 ;  /* 0x000000ffff057224 */ /* 0x000fce00078e001b */
[----:B-----5:R-:W-:Y:S05]  /*0240*/  CALL.REL.NOINC `($__internal_2_$__cuda_sm3x_div_rn_noftz_f32_slowpath) ;  /* 0x0000001c007c7944 */ /* 0x020fea0003c00000 */
[----:B------:R-:W-:-:S07]  /*0250*/  IMAD.MOV.U32 R2, RZ, RZ, R4 ;  /* 0x000000ffff027224 */ /* 0x000fce00078e0004 */
.L_x_3:
[----:B------:R-:W-:Y:S05]  /*0260*/  BSYNC.RECONVERGENT B1 ;  /* 0x0000000000017941 */ /* 0x000fea0003800200 */
.L_x_2:
[----:B------:R-:W0:Y:S01]  /*0270*/  MUFU.RCP R5, |R2| ;  /* 0x4000000200057308 */ /* 0x000e220000001000 */
[----:B------:R-:W-:Y:S01]  /*0280*/  FSETP.GT.AND P0, PT, |R2|, 1, PT ;  /* 0x3f8000000200780b */ /* 0x000fe20003f04200 */
[----:B------:R-:W-:Y:S02]  /*0290*/  HFMA2 R7, -RZ, RZ, 0.890625, -0.00056934356689453125 ;  /* 0x3b2090aaff077431 */ /* 0x000fe400000001ff */
[----:B------:R-:W-:Y:S01]  /*02a0*/  IMAD.MOV.U32 R6, RZ, RZ, 0x3f6ee581 ;  /* 0x3f6ee581ff067424 */ /* 0x000fe200078e00ff */
[----:B------:R-:W-:Y:S01]  /*02b0*/  UMOV UR6, 0x1a63c1f8 ;  /* 0x1a63c1f800067882 */ /* 0x000fe20000000000 */
[----:B------:R-:W-:Y:S01]  /*02c0*/  UMOV UR7, 0x404ca5dc ;  /* 0x404ca5dc00077882 */ /* 0x000fe20000000000 */
[----:B0-----:R-:W-:-:S05]  /*02d0*/  FSEL R5, R5, |R2|, P0 ;  /* 0x4000000205057208 */ /* 0x001fca0000000000 */
[----:B------:R-:W-:-:S04]  /*02e0*/  FMUL R4, R5, R5 ;  /* 0x0000000505047220 */ /* 0x000fc80000400000 */
[----:B------:R-:W-:-:S04]  /*02f0*/  FFMA R7, R4, R7, -0.014396979473531246185 ;  /* 0xbc6be14f04077423 */ /* 0x000fc80000000007 */
[----:B------:R-:W-:-:S04]  /*0300*/  FFMA R7, R4, R7, 0.039849750697612762451 ;  /* 0x3d23397e04077423 */ /* 0x000fc80000000007 */
[----:B------:R-:W-:-:S04]  /*0310*/  FFMA R7, R4, R7, -0.072529748082160949707 ;  /* 0xbd948a7a04077423 */ /* 0x000fc80000000007 */
[----:B------:R-:W-:-:S04]  /*0320*/  FFMA R7, R4, R7, 0.10518480092287063599 ;  /* 0x3dd76b2104077423 */ /* 0x000fc80000000007 */
[----:B------:R-:W-:-:S04]  /*0330*/  FFMA R7, R4, R7, -0.14171802997589111328 ;  /* 0xbe111e8804077423 */ /* 0x000fc80000000007 */
[----:B------:R-:W-:-:S04]  /*0340*/  FFMA R7, R4, R7, 0.19988775253295898438 ;  /* 0x3e4caf6004077423 */ /* 0x000fc80000000007 */
[----:B------:R-:W-:-:S04]  /*0350*/  FFMA R7, R4, R7, -0.33332940936088562012 ;  /* 0xbeaaaa2704077423 */ /* 0x000fc80000000007 */
[----:B------:R-:W-:-:S04]  /*0360*/  FMUL R4, R4, R7 ;  /* 0x0000000704047220 */ /* 0x000fc80000400000 */
[----:B------:R-:W-:-:S04]  /*0370*/  FFMA R5, R5, R4, R5 ;  /* 0x0000000405057223 */ /* 0x000fc80000000005 */
[----:B------:R-:W-:Y:S01]  /*0380*/  @P0 FFMA R5, R6, 1.6832555532455444336, -R5 ;  /* 0x3fd774eb06050823 */ /* 0x000fe20000000805 */
[----:B------:R-:W-:-:S04]  /*0390*/  FSETP.NAN.AND P0, PT, |R2|, |R2|, PT ;  /* 0x400000020200720b */ /* 0x000fc80003f08200 */
[----:B------:R-:W-:-:S04]  /*03a0*/  LOP3.LUT R2, R5, 0x80000000, R2, 0xb8, !PT ;  /* 0x8000000005027812 */ /* 0x000fc800078eb802 */
[----:B------:R-:W-:-:S04]  /*03b0*/  FSEL R6, R2, R5, !P0 ;  /* 0x0000000502067208 */ /* 0x000fc80004000000 */
[----:B------:R-:W0:Y:S02]  /*03c0*/  F2F.F64.F32 R4, R6 ;  /* 0x0000000600047310 */ /* 0x000e240000201800 */
[----:B0-----:R-:W-:-:S06]  /*03d0*/  DMUL R4, R4, UR6 ;  /* 0x0000000604047c28 */ /* 0x001fcc0008000000 */
[----:B------:R0:W1:Y:S01]  /*03e0*/  F2F.F32.F64 R2, R4 ;  /* 0x0000000400027310 */ /* 0x0000620000301000 */
[----:B------:R-:W-:Y:S05]  /*03f0*/  BRA `(.L_x_4) ;  /* 0x0000000400f87947 */ /* 0x000fea0003800000 */
.L_x_1:
[----:B------:R-:W-:-:S13]  /*0400*/  FSETP.GEU.OR P0, PT, R27, RZ, !P0 ;  /* 0x000000ff1b00720b */ /* 0x000fda000470e400 */
[----:B------:R-:W-:Y:S05]  /*0410*/  @P0 BRA `(.L_x_5) ;  /* 0x0000000000a00947 */ /* 0x000fea0003800000 */
[----:B------:R-:W0:Y:S01]  /*0420*/  MUFU.RCP R2, -R27 ;  /* 0x8000001b00027308 */ /* 0x000e220000001000 */
[----:B------:R-:W-:Y:S07]  /*0430*/  BSSY.RECONVERGENT B1, `(.L_x_6) ;  /* 0x000000d000017945 */ /* 0x000fee0003800200 */
[----:B------:R-:W1:Y:S01]  /*0440*/  FCHK P0, R0, -R27 ;  /* 0x8000001b00007302 */ /* 0x000e620000000000 */
[----:B0-----:R-:W-:-:S04]  /*0450*/  FFMA R5, R27, R2, 1 ;  /* 0x3f8000001b057423 */ /* 0x001fc80000000002 */
[----:B------:R-:W-:-:S04]  /*0460*/  FFMA R5, R2, R5, R2 ;  /* 0x0000000502057223 */ /* 0x000fc80000000002 */
[----:B------:R-:W-:-:S04]  /*0470*/  FFMA R2, R0, R5, RZ ;  /* 0x0000000500027223 */ /* 0x000fc800000000ff */
[----:B------:R-:W-:-:S04]  /*0480*/  FFMA R4, R27, R2, R0 ;  /* 0x000000021b047223 */ /* 0x000fc80000000000 */
[----:B------:R-:W-:Y:S01]  /*0490*/  FFMA R2, R5, R4, R2 ;  /* 0x0000000405027223 */ /* 0x000fe20000000002 */
[----:B-1----:R-:W-:Y:S06]  /*04a0*/  @!P0 BRA `(.L_x_7) ;  /* 0x0000000000148947 */ /* 0x002fec0003800000 */
[----:B------:R-:W-:Y:S02]  /*04b0*/  IMAD.MOV.U32 R4, RZ, RZ, R0 ;  /* 0x000000ffff047224 */ /* 0x000fe400078e0000 */
[----:B------:R-:W-:Y:S01]  /*04c0*/  FADD R5, -R27, -RZ ;  /* 0x800000ff1b057221 */ /* 0x000fe20000000100 */
[----:B------:R-:W-:-:S07]  /*04d0*/  MOV R8, 0x4f0 ;  /* 0x000004f000087802 */ /* 0x000fce0000000f00 */
[----:B-----5:R-:W-:Y:S05]  /*04e0*/  CALL.REL.NOINC `($__internal_2_$__cuda_sm3x_div_rn_noftz_f32_slowpath) ;  /* 0x0000001800d47944 */ /* 0x020fea0003c00000 */
[----:B------:R-:W-:-:S07]  /*04f0*/  IMAD.MOV.U32 R2, RZ, RZ, R4 ;  /* 0x000000ffff027224 */ /* 0x000fce00078e0004 */
.L_x_7:
[----:B------:R-:W-:Y:S05]  /*0500*/  BSYNC.RECONVERGENT B1 ;  /* 0x0000000000017941 */ /* 0x000fea0003800200 */
.L_x_6:
[----:B------:R-:W0:Y:S01]  /*0510*/  MUFU.RCP R5, |R2| ;  /* 0x4000000200057308 */ /* 0x000e220000001000 */
[----:B------:R-:W-:Y:S01]  /*0520*/  FSETP.GT.AND P0, PT, |R2|, 1, PT ;  /* 0x3f8000000200780b */ /* 0x000fe20003f04200 */
[----:B------:R-:W-:Y:S01]  /*0530*/  IMAD.MOV.U32 R6, RZ, RZ, 0x3f6ee581 ;  /* 0x3f6ee581ff067424 */ /* 0x000fe200078e00ff */
[----:B------:R-:W-:Y:S02]  /*0540*/  MOV R7, 0x3b2090aa ;  /* 0x3b2090aa00077802 */ /* 0x000fe40000000f00 */
        /* <DEDUP_REMOVED lines=9> */
[----:B------:R-:W-:Y:S01]  /*05e0*/  FMUL R4, R4, R7 ;  /* 0x0000000704047220 */ /* 0x000fe20000400000 */
[----:B------:R-:W-:-:S03]  /*05f0*/  IMAD.MOV.U32 R7, RZ, RZ, 0x404ca5dc ;  /* 0x404ca5dcff077424 */ /* 0x000fc600078e00ff */
[----:B------:R-:W-:-:S04]  /*0600*/  FFMA R5, R5, R4, R5 ;  /* 0x0000000405057223 */ /* 0x000fc80000000005 */
[----:B------:R-:W-:Y:S01]  /*0610*/  @P0 FFMA R5, R6, 1.6832555532455444336, -R5 ;  /* 0x3fd774eb06050823 */ /* 0x000fe20000000805 */
[----:B------:R-:W-:Y:S01]  /*0620*/  FSETP.NAN.AND P0, PT, |R2|, |R2|, PT ;  /* 0x400000020200720b */ /* 0x000fe20003f08200 */
[----:B------:R-:W-:-:S03]  /*0630*/  IMAD.MOV.U32 R6, RZ, RZ, 0x1a63c1f8 ;  /* 0x1a63c1f8ff067424 */ /* 0x000fc600078e00ff */
[----:B------:R-:W-:-:S04]  /*0640*/  LOP3.LUT R2, R5, 0x80000000, R2, 0xb8, !PT ;  /* 0x8000000005027812 */ /* 0x000fc800078eb802 */
[----:B------:R-:W-:-:S04]  /*0650*/  FSEL R8, R2, R5, !P0 ;  /* 0x0000000502087208 */ /* 0x000fc80004000000 */
[----:B------:R-:W0:Y:S02]  /*0660*/  F2F.F64.F32 R4, R8 ;  /* 0x0000000800047310 */ /* 0x000e240000201800 */
[----:B0-----:R-:W-:-:S06]  /*0670*/  DFMA R4, R4, -R6, 180 ;  /* 0x406680000404742b */ /* 0x001fcc0000000806 */
[----:B------:R2:W3:Y:S01]  /*0680*/  F2F.F32.F64 R2, R4 ;  /* 0x0000000400027310 */ /* 0x0004e20000301000 */
[----:B------:R-:W-:Y:S05]  /*0690*/  BRA `(.L_x_4) ;  /* 0x0000000400507947 */ /* 0x000fea0003800000 */
.L_x_5:
[----:B------:R-:W-:-:S04]  /*06a0*/  FSETP.GEU.AND P0, PT, R0, RZ, PT ;  /* 0x000000ff0000720b */ /* 0x000fc80003f0e000 */
[----:B------:R-:W-:-:S13]  /*06b0*/  FSETP.GEU.OR P1, PT, R27, RZ, P0 ;  /* 0x000000ff1b00720b */ /* 0x000fda000072e400 */
[----:B------:R-:W-:Y:S05]  /*06c0*/  @P1 BRA `(.L_x_8) ;  /* 0x0000000000a01947 */ /* 0x000fea0003800000 */
        /* <DEDUP_REMOVED lines=9> */
[----:B------:R-:W-:Y:S01]  /*0760*/  MOV R4, R0 ;  /* 0x0000000000047202 */ /* 0x000fe20000000f00 */
[----:B------:R-:W-:Y:S01]  /*0770*/  IMAD.MOV.U32 R5, RZ, RZ, R27 ;  /* 0x000000ffff057224 */ /* 0x000fe200078e001b */
[----:B------:R-:W-:-:S07]  /*0780*/  MOV R8, 0x7a0 ;  /* 0x000007a000087802 */ /* 0x000fce0000000f00 */
[----:B-----5:R-:W-:Y:S05]  /*0790*/  CALL.REL.NOINC `($__internal_2_$__cuda_sm3x_div_rn_noftz_f32_slowpath) ;  /* 0x0000001800287944 */ /* 0x020fea0003c00000 */
[----:B------:R-:W-:-:S07]  /*07a0*/  IMAD.MOV.U32 R2, RZ, RZ, R4 ;  /* 0x000000ffff027224 */ /* 0x000fce00078e0004 */
.L_x_10:
[----:B------:R-:W-:Y:S05]  /*07b0*/  BSYNC.RECONVERGENT B1 ;  /* 0x0000000000017941 */ /* 0x000fea0003800200 */
.L_x_9:
[----:B------:R-:W0:Y:S01]  /*07c0*/  MUFU.RCP R5, |R2| ;  /* 0x4000000200057308 */ /* 0x000e220000001000 */
[----:B------:R-:W-:Y:S01]  /*07d0*/  FSETP.GT.AND P0, PT, |R2|, 1, PT ;  /* 0x3f8000000200780b */ /* 0x000fe20003f04200 */
[----:B------:R-:W-:Y:S02]  /*07e0*/  IMAD.MOV.U32 R7, RZ, RZ, 0x3b2090aa ;  /* 0x3b2090aaff077424 */ /* 0x000fe400078e00ff */
[----:B------:R-:W-:Y:S01]  /*07f0*/  HFMA2 R6, -RZ, RZ, 1.857421875, -1409 ;  /* 0x3f6ee581ff067431 */ /* 0x000fe200000001ff */
        /* <DEDUP_REMOVED lines=18> */
[----:B0-----:R-:W-:-:S06]  /*0920*/  DFMA R4, R4, R6, 180 ;  /* 0x406680000404742b */ /* 0x001fcc0000000006 */
[----:B------:R4:W0:Y:S01]  /*0930*/  F2F.F32.F64 R2, R4 ;  /* 0x0000000400027310 */ /* 0x0008220000301000 */
[----:B------:R-:W-:Y:S05]  /*0940*/  BRA `(.L_x_4) ;  /* 0x0000000000a47947 */ /* 0x000fea0003800000 */
.L_x_8:
[----:B------:R-:W-:-:S13]  /*0950*/  FSETP.LTU.OR P0, PT, R27, RZ, P0 ;  /* 0x000000ff1b00720b */ /* 0x000fda0000709400 */
[----:B------:R-:W-:Y:S05]  /*0960*/  @P0 BRA `(.L_x_4) ;  /* 0x00000000009c0947 */ /* 0x000fea0003800000 */
[----:B------:R-:W0:Y:S01]  /*0970*/  MUFU.RCP R2, R27 ;  /* 0x0000001b00027308 */ /* 0x000e220000001000 */
[----:B------:R-:W-:Y:S07]  /*0980*/  BSSY.RECONVERGENT B1, `(.L_x_11) ;  /* 0x000000d000017945 */ /* 0x000fee0003800200 */
[----:B------:R-:W1:Y:S01]  /*0990*/  FCHK P0, -R0, R27 ;  /* 0x0000001b00007302 */ /* 0x000e620000000100 */
[----:B0-----:R-:W-:-:S04]  /*09a0*/  FFMA R5, -R27, R2, 1 ;  /* 0x3f8000001b057423 */ /* 0x001fc80000000102 */
[----:B------:R-:W-:-:S04]  /*09b0*/  FFMA R7, R2, R5, R2 ;  /* 0x0000000502077223 */ /* 0x000fc80000000002 */
[----:B------:R-:W-:-:S04]  /*09c0*/  FFMA R2, -R0, R7, RZ ;  /* 0x0000000700027223 */ /* 0x000fc800000001ff */
[----:B------:R-:W-:-:S04]  /*09d0*/  FFMA R5, -R27, R2, -R0 ;  /* 0x000000021b057223 */ /* 0x000fc80000000900 */
[----:B------:R-:W-:Y:S01]  /*09e0*/  FFMA R2, R7, R5, R2 ;  /* 0x0000000507027223 */ /* 0x000fe20000000002 */
[----:B-1----:R-:W-:Y:S06]  /*09f0*/  @!P0 BRA `(.L_x_12) ;  /* 0x0000000000148947 */ /* 0x002fec0003800000 */
[----:B------:R-:W-:Y:S01]  /*0a00*/  FADD R4, -R0, -RZ ;  /* 0x800000ff00047221 */ /* 0x000fe20000000100 */
[----:B------:R-:W-:Y:S01]  /*0a10*/  IMAD.MOV.U32 R5, RZ, RZ, R27 ;  /* 0x000000ffff057224 */ /* 0x000fe200078e001b */
[----:B------:R-:W-:-:S07]  /*0a20*/  MOV R8, 0xa40 ;  /* 0x00000a4000087802 */ /* 0x000fce0000000f00 */
[----:B-----5:R-:W-:Y:S05]  /*0a30*/  CALL.REL.NOINC `($__internal_2_$__cuda_sm3x_div_rn_noftz_f32_slowpath) ;  /* 0x0000001400807944 */ /* 0x020fea0003c00000 */
[----:B------:R-:W-:-:S07]  /*0a40*/  MOV R2, R4 ;  /* 0x0000000400027202 */ /* 0x000fce0000000f00 */
.L_x_12:
[----:B------:R-:W-:Y:S05]  /*0a50*/  BSYNC.RECONVERGENT B1 ;  /* 0x0000000000017941 */ /* 0x000fea0003800200 */
.L_x_11:
[----:B------:R-:W0:Y:S01]  /*0a60*/  MUFU.RCP R5, |R2| ;  /* 0x4000000200057308 */ /* 0x000e220000001000 */
[----:B------:R-:W-:Y:S01]  /*0a70*/  FSETP.GT.AND P0, PT, |R2|, 1, PT ;  /* 0x3f8000000200780b */ /* 0x000fe20003f04200 */
[----:B------:R-:W-:Y:S02]  /*0a80*/  IMAD.MOV.U32 R7, RZ, RZ, 0x3b2090aa ;  /* 0x3b2090aaff077424 */ /* 0x000fe400078e00ff */
[----:B------:R-:W-:Y:S01]  /*0a90*/  IMAD.MOV.U32 R6, RZ, RZ, 0x3f6ee581 ;  /* 0x3f6ee581ff067424 */ /* 0x000fe200078e00ff */
        /* <DEDUP_REMOVED lines=10> */
[----:B------:R-:W-:-:S03]  /*0b40*/  HFMA2 R7, -RZ, RZ, 2.1484375, -0.02288818359375 ;  /* 0x404ca5dcff077431 */ /* 0x000fc600000001ff */
        /* <DEDUP_REMOVED lines=8> */
[----:B------:R0:W1:Y:S05]  /*0bd0*/  F2F.F32.F64 R2, R4 ;  /* 0x0000000400027310 */ /* 0x00006a0000301000 */
.L_x_4:
[----:B------:R-:W-:Y:S05]  /*0be0*/  BSYNC.RECONVERGENT B0 ;  /* 0x0000000000007941 */ /* 0x000fea0003800200 */
.L_x_0:
[----:B------:R-:W2:Y:S01]  /*0bf0*/  F2F.F64.F32 R6, R27 ;  /* 0x0000001b00067310 */ /* 0x000ea20000201800 */
[----:B------:R-:W-:Y:S01]  /*0c00*/  BSSY.RECONVERGENT B0, `(.L_x_13) ;  /* 0x0000004000007945 */ /* 0x000fe20003800200 */
[----:B------:R-:W-:Y:S01]  /*0c10*/  MOV R28, 0xc40 ;  /* 0x00000c40001c7802 */ /* 0x000fe20000000f00 */
[----:B--2---:R-:W-:-:S11]  /*0c20*/  DADD R22, -RZ, |R6| ;  /* 0x00000000ff167229 */ /* 0x004fd60000000506 */
[----:B01-345:R-:W-:Y:S05]  /*0c30*/  CALL.REL.NOINC `($_Z13point2gridmapPfPiS0_S0_iiiiii$__internal_accurate_pow) ;  /* 0x0000001800987944 */ /* 0x03bfea0003c00000 */
[----:B------:R-:W-:Y:S05]  /*0c40*/  BSYNC.RECONVERGENT B0 ;  /* 0x0000000000007941 */ /* 0x000fea0003800200 */
.L_x_13:
[----:B------:R-:W-:Y:S01]  /*0c50*/  DADD R10, R6, 2 ;  /* 0x40000000060a7429 */ /* 0x000fe20000000000 */
[----:B------:R-:W0:Y:S01]  /*0c60*/  F2F.F64.F32 R4, R0 ;  /* 0x0000000000047310 */ /* 0x000e220000201800 */
[----:B------:R-:W-:Y:S01]  /*0c70*/  BSSY.RECONVERGENT B0, `(.L_x_14) ;  /* 0x000000c000007945 */ /* 0x000fe20003800200 */
[----:B------:R-:W-:-:S07]  /*0c80*/  FSETP.NEU.AND P0, PT, R27, 1, PT ;  /* 0x3f8000001b00780b */ /* 0x000fce0003f0d000 */
[----:B------:R-:W-:-:S04]  /*0c90*/  LOP3.LUT R10, R11, 0x7ff00000, RZ, 0xc0, !PT ;  /* 0x7ff000000b0a7812 */ /* 0x000fc800078ec0ff */
[----:B------:R-:W-:Y:S01]  /*0ca0*/  ISETP.NE.AND P1, PT, R10, 0x7ff00000, PT ;  /* 0x7ff000000a00780c */ /* 0x000fe20003f25270 */
[----:B0-----:R-:W-:-:S12]  /*0cb0*/  DADD R22, -RZ, |R4| ;  /* 0x00000000ff167229 */ /* 0x001fd80000000504 */
[----:B------:R-:W-:Y:S05]  /*0cc0*/  @P1 BRA `(.L_x_15) ;  /* 0x0000000000181947 */ /* 0x000fea0003800000 */
[----:B------:R-:W-:-:S13]  /*0cd0*/  FSETP.NAN.AND P1, PT, R27, R27, PT ;  /* 0x0000001b1b00720b */ /* 0x000fda0003f28000 */
[----:B------:R-:W-:Y:S01]  /*0ce0*/  @P1 DADD R8, R6, 2 ;  /* 0x4000000006081429 */ /* 0x000fe20000000000 */
[----:B------:R-:W-:Y:S10]  /*0cf0*/  @P1 BRA `(.L_x_15) ;  /* 0x00000000000c1947 */ /* 0x000ff40003800000 */
[----:B------:R-:W-:-:S14]  /*0d00*/  DSETP.NEU.AND P1, PT, |R6|, +INF , PT ;  /* 0x7ff000000600742a */ /* 0x000fdc0003f2d200 */
[----:B------:R-:W-:Y:S02]  /*0d10*/  @!P1 IMAD.MOV.U32 R8, RZ, RZ, 0x0 ;  /* 0x00000000ff089424 */ /* 0x000fe400078e00ff */
[----:B------:R-:W-:-:S07]  /*0d20*/  @!P1 IMAD.MOV.U32 R9, RZ, RZ, 0x7ff00000 ;  /* 0x7ff00000ff099424 */ /* 0x000fce00078e00ff */
.L_x_15:
[----:B------:R-:W-:Y:S05]  /*0d30*/  BSYNC.RECONVERGENT B0 ;  /* 0x0000000000007941 */ /* 0x000fea0003800200 */
.L_x_14:
[----:B------:R-:W-:Y:S01]  /*0d40*/  BSSY.RECONVERGENT B0, `(.L_x_16) ;  /* 0x0000005000007945 */ /* 0x000fe20003800200 */
[----:B------:R-:W-:Y:S02]  /*0d50*/  FSEL R6, R8, RZ, P0 ;  /* 0x000000ff08067208 */ /* 0x000fe40000000000 */
[----:B------:R-:W-:Y:S02]  /*0d60*/  FSEL R7, R9, 1.875, P0 ;  /* 0x3ff0000009077808 */ /* 0x000fe40000000000 */
[----:B------:R-:W-:-:S07]  /*0d70*/  MOV R28, 0xd90 ;  /* 0x00000d90001c7802 */ /* 0x000fce0000000f00 */
[----:B------:R-:W-:Y:S05]  /*0d80*/  CALL.REL.NOINC `($_Z13point2gridmapPfPiS0_S0_iiiiii$__internal_accurate_pow) ;  /* 0x0000001800447944 */ /* 0x000fea0003c00000 */
[----:B------:R-:W-:Y:S05]  /*0d90*/  BSYNC.RECONVERGENT B0 ;  /* 0x0000000000007941 */ /* 0x000fea0003800200 */
.L_x_16:
[----:B------:R-:W-:Y:S01]  /*0da0*/  DADD R10, R4, 2 ;  /* 0x40000000040a7429 */ /* 0x000fe20000000000 */
[----:B------:R-:W-:Y:S01]  /*0db0*/  BSSY.RECONVERGENT B0, `(.L_x_17) ;  /* 0x000000b000007945 */ /* 0x000fe20003800200 */
[----:B------:R-:W-:-:S08]  /*0dc0*/  FSETP.NEU.AND P0, PT, R0, 1, PT ;  /* 0x3f8000000000780b */ /* 0x000fd00003f0d000 */
[----:B------:R-:W-:-:S04]  /*0dd0*/  LOP3.LUT R10, R11, 0x7ff00000, RZ, 0xc0, !PT ;  /* 0x7ff000000b0a7812 */ /* 0x000fc800078ec0ff */
[----:B------:R-:W-:-:S13]  /*0de0*/  ISETP.NE.AND P1, PT, R10, 0x7ff00000, PT ;  /* 0x7ff000000a00780c */ /* 0x000fda0003f25270 */
[----:B------:R-:W-:Y:S05]  /*0df0*/  @P1 BRA `(.L_x_18) ;  /* 0x0000000000181947 */ /* 0x000fea0003800000 */
[----:B------:R-:W-:-:S13]  /*0e00*/  FSETP.NAN.AND P1, PT, R0, R0, PT ;  /* 0x000000000000720b */ /* 0x000fda0003f28000 */
[----:B------:R-:W-:Y:S01]  /*0e10*/  @P1 DADD R8, R4, 2 ;  /* 0x4000000004081429 */ /* 0x000fe20000000000 */
[----:B------:R-:W-:Y:S10]  /*0e20*/  @P1 BRA `(.L_x_18) ;  /* 0x00000000000c1947 */ /* 0x000ff40003800000 */
[----:B------:R-:W-:-:S14]  /*0e30*/  DSETP.NEU.AND P1, PT, |R4|, +INF , PT ;  /* 0x7ff000000400742a */ /* 0x000fdc0003f2d200 */
[----:B------:R-:W-:Y:S01]  /*0e40*/  @!P1 IMAD.MOV.U32 R8, RZ, RZ, 0x0 ;  /* 0x00000000ff089424 */ /* 0x000fe200078e00ff */
[----:B------:R-:W-:-:S07]  /*0e50*/  @!P1 MOV R9, 0x7ff00000 ;  /* 0x7ff0000000099802 */ /* 0x000fce0000000f00 */
.L_x_18:
[----:B------:R-:W-:Y:S05]  /*0e60*/  BSYNC.RECONVERGENT B0 ;  /* 0x0000000000007941 */ /* 0x000fea0003800200 */
.L_x_17:
[----:B------:R-:W-:Y:S01]  /*0e70*/  FSEL R4, R8, RZ, P0 ;  /* 0x000000ff08047208 */ /* 0x000fe20000000000 */
[----:B------:R-:W-:Y:S01]  /*0e80*/  IMAD.MOV.U32 R10, RZ, RZ, 0x0 ;  /* 0x00000000ff0a7424 */ /* 0x000fe200078e00ff */
[----:B------:R-:W-:Y:S01]  /*0e90*/  FSEL R5, R9, 1.875, P0 ;  /* 0x3ff0000009057808 */ /* 0x000fe20000000000 */
[----:B------:R-:W-:Y:S01]  /*0ea0*/  IMAD.MOV.U32 R11, RZ, RZ, 0x3fd80000 ;  /* 0x3fd80000ff0b7424 */ /* 0x000fe200078e00ff */
[----:B------:R-:W0:Y:S01]  /*0eb0*/  LDCU UR6, c[0x0][0x3a4] ;  /* 0x00007480ff0677ac */ /* 0x000e220008000800 */
[----:B------:R-:W-:Y:S03]  /*0ec0*/  BSSY.RECONVERGENT B0, `(.L_x_19) ;  /* 0x0000013000007945 */ /* 0x000fe60003800200 */
[----:B------:R-:W-:-:S06]  /*0ed0*/  DADD R6, R6, R4 ;  /* 0x0000000006067229 */ /* 0x000fcc0000000004 */
[----:B------:R-:W1:Y:S04]  /*0ee0*/  MUFU.RSQ64H R9, R7 ;  /* 0x0000000700097308 */ /* 0x000e680000001c00 */
[----:B------:R-:W-:-:S05]  /*0ef0*/  VIADD R8, R7, 0xfcb00000 ;  /* 0xfcb0000007087836 */ /* 0x000fca0000000000 */
[----:B------:R-:W-:Y:S01]  /*0f00*/  ISETP.GE.U32.AND P0, PT, R8, 0x7ca00000, PT ;  /* 0x7ca000000800780c */ /* 0x000fe20003f06070 */
[----:B-1----:R-:W-:-:S08]  /*0f10*/  DMUL R4, R8, R8 ;  /* 0x0000000808047228 */ /* 0x002fd00000000000 */
[----:B------:R-:W-:-:S08]  /*0f20*/  DFMA R4, R6, -R4, 1 ;  /* 0x3ff000000604742b */ /* 0x000fd00000000804 */
[----:B------:R-:W-:Y:S02]  /*0f30*/  DFMA R10, R4, R10, 0.5 ;  /* 0x3fe00000040a742b */ /* 0x000fe4000000000a */
[----:B------:R-:W-:-:S08]  /*0f40*/  DMUL R4, R8, R4 ;  /* 0x0000000408047228 */ /* 0x000fd00000000000 */
[----:B------:R-:W-:Y:S01]  /*0f50*/  DFMA R16, R10, R4, R8 ;  /* 0x000000040a10722b */ /* 0x000fe20000000008 */
[----:B0-----:R-:W-:-:S07]  /*0f60*/  I2FP.F32.S32 R5, UR6 ;  /* 0x0000000600057c45 */ /* 0x001fce0008201400 */
[----:B------:R-:W-:Y:S02]  /*0f70*/  DMUL R10, R6, R16 ;  /* 0x00000010060a7228 */ /* 0x000fe40000000000 */
[----:B------:R-:W-:Y:S01]  /*0f80*/  IADD3 R15, PT, PT, R17, -0x100000, RZ ;  /* 0xfff00000110f7810 */ /* 0x000fe20007ffe0ff */
[----:B------:R-:W-:-:S05]  /*0f90*/  IMAD.MOV.U32 R14, RZ, RZ, R16 ;  /* 0x000000ffff0e7224 */ /* 0x000fca00078e0010 */
[----:B------:R-:W-:-:S08]  /*0fa0*/  DFMA R18, R10, -R10, R6 ;  /* 0x8000000a0a12722b */ /* 0x000fd00000000006 */
[----:B------:R-:W-:Y:S01]  /*0fb0*/  DFMA R12, R18, R14, R10 ;  /* 0x0000000e120c722b */ /* 0x000fe2000000000a */
[----:B------:R-:W-:Y:S10]  /*0fc0*/  @!P0 BRA `(.L_x_20) ;  /* 0x0000000000088947 */ /* 0x000ff40003800000 */
[----:B------:R-:W-:-:S07]  /*0fd0*/  MOV R0, 0xff0 ;  /* 0x00000ff000007802 */ /* 0x000fce0000000f00 */
[----:B------:R-:W-:Y:S05]  /*0fe0*/  CALL.REL.NOINC `($__internal_1_$__cuda_sm20_dsqrt_rn_f64_mediumpath_v1) ;  /* 0x0000000c00587944 */ /* 0x000fea0003c00000 */
.L_x_20:
[----:B------:R-:W-:Y:S05]  /*0ff0*/  BSYNC.RECONVERGENT B0 ;  /* 0x0000000000007941 */ /* 0x000fea0003800200 */
.L_x_19:
[----:B------:R-:W0:Y:S01]  /*1000*/  LDCU UR6, c[0x0][0x3ac] ;  /* 0x00007580ff0677ac */ /* 0x000e220008000800 */
[----:B------:R1:W2:Y:S01]  /*1010*/  F2F.F32.F64 R0, R12 ;  /* 0x0000000c00007310 */ /* 0x0002a20000301000 */
[----:B0-----:R-:W-:-:S07]  /*1020*/  I2FP.F32.S32 R6, UR6 ;  /* 0x0000000600067c45 */ /* 0x001fce0008201400 */
[----:B------:R-:W0:Y:S08]  /*1030*/  MUFU.RCP R7, R6 ;  /* 0x0000000600077308 */ /* 0x000e300000001000 */
[----:B------:R-:W3:Y:S01]  /*1040*/  FCHK P0, R5, R6 ;  /* 0x0000000605007302 */ /* 0x000ee20000000000 */
[----:B0-----:R-:W-:-:S04]  /*1050*/  FFMA R4, -R6, R7, 1 ;  /* 0x3f80000006047423 */ /* 0x001fc80000000107 */
[----:B------:R-:W-:-:S04]  /*1060*/  FFMA R4, R7, R4, R7 ;  /* 0x0000000407047223 */ /* 0x000fc80000000007 */
[----:B------:R-:W-:-:S04]  /*1070*/  FFMA R7, R4, R5, RZ ;  /* 0x0000000504077223 */ /* 0x000fc800000000ff */
[----:B------:R-:W-:-:S04]  /*1080*/  FFMA R8, -R6, R7, R5 ;  /* 0x0000000706087223 */ /* 0x000fc80000000105 */
[----:B------:R-:W-:Y:S01]  /*1090*/  FFMA R9, R4, R8, R7 ;  /* 0x0000000804097223 */ /* 0x000fe20000000007 */
[----:B-123--:R-:W-:Y:S06]  /*10a0*/  @!P0 BRA `(.L_x_21) ;  /* 0x0000000000148947 */ /* 0x00efec0003800000 */
[----:B------:R-:W-:Y:S01]  /*10b0*/  IMAD.MOV.U32 R4, RZ, RZ, R5 ;  /* 0x000000ffff047224 */ /* 0x000fe200078e0005 */
[----:B------:R-:W-:Y:S01]  /*10c0*/  MOV R8, 0x10f0 ;  /* 0x000010f000087802 */ /* 0x000fe20000000f00 */
[----:B------:R-:W-:-:S07]  /*10d0*/  IMAD.MOV.U32 R5, RZ, RZ, R6 ;  /* 0x000000ffff057224 */ /* 0x000fce00078e0006 */
[----:B------:R-:W-:Y:S05]  /*10e0*/  CALL.REL.NOINC `($__internal_2_$__cuda_sm3x_div_rn_noftz_f32_slowpath) ;  /* 0x0000000c00d47944 */ /* 0x000fea0003c00000 */
[----:B------:R-:W-:-:S07]  /*10f0*/  MOV R9, R4 ;  /* 0x0000000400097202 */ /* 0x000fce0000000f00 */
.L_x_21:
[----:B------:R-:W0:Y:S01]  /*1100*/  MUFU.RCP R4, R9 ;  /* 0x0000000900047308 */ /* 0x000e220000001000 */
[----:B------:R-:W1:Y:S01]  /*1110*/  LDCU UR6, c[0x0][0x3b0] ;  /* 0x00007600ff0677ac */ /* 0x000e620008000800 */
[----:B------:R-:W-:Y:S06]  /*1120*/  BSSY.RECONVERGENT B0, `(.L_x_22) ;  /* 0x000000e000007945 */ /* 0x000fec0003800200 */
[----:B------:R-:W2:Y:S01]  /*1130*/  FCHK P0, R0, R9 ;  /* 0x0000000900007302 */ /* 0x000ea20000000000 */
[----:B0-----:R-:W-:Y:S01]  /*1140*/  FFMA R5, R4, -R9, 1 ;  /* 0x3f80000004057423 */ /* 0x001fe20000000809 */
[----:B-1----:R-:W-:-:S03]  /*1150*/  I2FP.F32.S32 R7, UR6 ;  /* 0x0000000600077c45 */ /* 0x002fc60008201400 */
[----:B------:R-:W-:-:S04]  /*1160*/  FFMA R5, R4, R5, R4 ;  /* 0x0000000504057223 */ /* 0x000fc80000000004 */
[----:B------:R-:W-:-:S04]  /*1170*/  FFMA R4, R0, R5, RZ ;  /* 0x0000000500047223 */ /* 0x000fc800000000ff */
[----:B------:R-:W-:-:S04]  /*1180*/  FFMA R6, R4, -R9, R0 ;  /* 0x8000000904067223 */ /* 0x000fc80000000000 */
[----:B------:R-:W-:Y:S01]  /*1190*/  FFMA R6, R5, R6, R4 ;  /* 0x0000000605067223 */ /* 0x000fe20000000004 */
[----:B--2---:R-:W-:Y:S06]  /*11a0*/  @!P0 BRA `(.L_x_23) ;  /* 0x0000000000148947 */ /* 0x004fec0003800000 */
[----:B------:R-:W-:Y:S01]  /*11b0*/  IMAD.MOV.U32 R4, RZ, RZ, R0 ;  /* 0x000000ffff047224 */ /* 0x000fe200078e0000 */
[----:B------:R-:W-:Y:S01]  /*11c0*/  MOV R8, 0x11f0 ;  /* 0x000011f000087802 */ /* 0x000fe20000000f00 */
[----:B------:R-:W-:-:S07]  /*11d0*/  IMAD.MOV.U32 R5, RZ, RZ, R9 ;  /* 0x000000ffff057224 */ /* 0x000fce00078e0009 */
[----:B------:R-:W-:Y:S05]  /*11e0*/  CALL.REL.NOINC `($__internal_2_$__cuda_sm3x_div_rn_noftz_f32_slowpath) ;  /* 0x0000000c00947944 */ /* 0x000fea0003c00000 */
[----:B------:R-:W-:-:S07]  /*11f0*/  IMAD.MOV.U32 R6, RZ, RZ, R4 ;  /* 0x000000ffff067224 */ /* 0x000fce00078e0004 */
.L_x_23:
[----:B------:R-:W-:Y:S05]  /*1200*/  BSYNC.RECONVERGENT B0 ;  /* 0x0000000000007941 */ /* 0x000fea0003800200 */
.L_x_22:
[----:B------:R-:W0:Y:S01]  /*1210*/  MUFU.RCP R0, R7 ;  /* 0x0000000700007308 */ /* 0x000e220000001000 */
[----:B------:R-:W-:Y:S02]  /*1220*/  UMOV UR6, 0x43b40000 ;  /* 0x43b4000000067882 */ /* 0x000fe40000000000 */
[----:B------:R-:W-:-:S05]  /*1230*/  MOV R8, UR6 ;  /* 0x0000000600087c02 */ /* 0x000fca0008000f00 */
[----:B------:R-:W1:Y:S08]  /*1240*/  FCHK P0, R8, R7 ;  /* 0x0000000708007302 */ /* 0x000e700000000000 */
[----:B------:R-:W2:Y:S01]  /*1250*/  F2I.FLOOR.NTZ R6, R6 ;  /* 0x0000000600067305 */ /* 0x000ea20000207100 */
[----:B0-----:R-:W-:-:S04]  /*1260*/  FFMA R5, R0, -R7, 1 ;  /* 0x3f80000000057423 */ /* 0x001fc80000000807 */
[----:B------:R-:W-:-:S04]  /*1270*/  FFMA R0, R0, R5, R0 ;  /* 0x0000000500007223 */ /* 0x000fc80000000000 */
[----:B------:R-:W-:-:S04]  /*1280*/  FFMA R4, R0, 360, RZ ;  /* 0x43b4000000047823 */ /* 0x000fc800000000ff */
[----:B------:R-:W-:-:S04]  /*1290*/  FFMA R5, R4, -R7, 360 ;  /* 0x43b4000004057423 */ /* 0x000fc80000000807 */
[----:B------:R-:W-:Y:S01]  /*12a0*/  FFMA R9, R0, R5, R4 ;  /* 0x0000000500097223 */ /* 0x000fe20000000004 */
[----:B-12---:R-:W-:Y:S06]  /*12b0*/  @!P0 BRA `(.L_x_24) ;  /* 0x0000000000148947 */ /* 0x006fec0003800000 */
[----:B------:R-:W-:Y:S01]  /*12c0*/  IMAD.MOV.U32 R5, RZ, RZ, R7 ;  /* 0x000000ffff057224 */ /* 0x000fe200078e0007 */
[----:B------:R-:W-:Y:S01]  /*12d0*/  MOV R8, 0x1300 ;  /* 0x0000130000087802 */ /* 0x000fe20000000f00 */
[----:B------:R-:W-:-:S07]  /*12e0*/  IMAD.MOV.U32 R4, RZ, RZ, 0x43b40000 ;  /* 0x43b40000ff047424 */ /* 0x000fce00078e00ff */
[----:B------:R-:W-:Y:S05]  /*12f0*/  CALL.REL.NOINC `($__internal_2_$__cuda_sm3x_div_rn_noftz_f32_slowpath) ;  /* 0x0000000c00507944 */ /* 0x000fea0003c00000 */
[----:B------:R-:W-:-:S07]  /*1300*/  IMAD.MOV.U32 R9, RZ, RZ, R4 ;  /* 0x000000ffff097224 */ /* 0x000fce00078e0004 */
.L_x_24:
[----:B------:R-:W0:Y:S01]  /*1310*/  MUFU.RCP R0, R9 ;  /* 0x0000000900007308 */ /* 0x000e220000001000 */
[----:B------:R-:W1:Y:S01]  /*1320*/  LDCU UR6, c[0x0][0x3a8] ;  /* 0x00007500ff0677ac */ /* 0x000e620008000800 */
[----:B------:R-:W-:Y:S06]  /*1330*/  BSSY.RECONVERGENT B0, `(.L_x_25) ;  /* 0x000000e000007945 */ /* 0x000fec0003800200 */
[----:B------:R-:W2:Y:S01]  /*1340*/  FCHK P0, R2, R9 ;  /* 0x0000000902007302 */ /* 0x000ea20000000000 */
[----:B0-----:R-:W-:-:S04]  /*1350*/  FFMA R5, R0, -R9, 1 ;  /* 0x3f80000000057423 */ /* 0x001fc80000000809 */
[----:B------:R-:W-:Y:S01]  /*1360*/  FFMA R5, R0, R5, R0 ;  /* 0x0000000500057223 */ /* 0x000fe20000000000 */
[----:B-1----:R-:W-:-:S03]  /*1370*/  I2FP.F32.S32 R0, UR6 ;  /* 0x0000000600007c45 */ /* 0x002fc60008201400 */
[----:B------:R-:W-:-:S04]  /*1380*/  FFMA R7, R5, R2, RZ ;  /* 0x0000000205077223 */ /* 0x000fc800000000ff */
[----:B------:R-:W-:-:S04]  /*1390*/  FFMA R4, R7, -R9, R2 ;  /* 0x8000000907047223 */ /* 0x000fc80000000002 */
[----:B------:R-:W-:Y:S01]  /*13a0*/  FFMA R7, R5, R4, R7 ;  /* 0x0000000405077223 */ /* 0x000fe20000000007 */
[----:B--2---:R-:W-:Y:S06]  /*13b0*/  @!P0 BRA `(.L_x_26) ;  /* 0x0000000000148947 */ /* 0x004fec0003800000 */
[----:B------:R-:W-:Y:S01]  /*13c0*/  MOV R4, R2 ;  /* 0x0000000200047202 */ /* 0x000fe20000000f00 */
[----:B------:R-:W-:Y:S01]  /*13d0*/  IMAD.MOV.U32 R5, RZ, RZ, R9 ;  /* 0x000000ffff057224 */ /* 0x000fe200078e0009 */
[----:B------:R-:W-:-:S07]  /*13e0*/  MOV R8, 0x1400 ;  /* 0x0000140000087802 */ /* 0x000fce0000000f00 */
[----:B------:R-:W-:Y:S05]  /*13f0*/  CALL.REL.NOINC `($__internal_2_$__cuda_sm3x_div_rn_noftz_f32_slowpath) ;  /* 0x0000000c00107944 */ /* 0x000fea0003c00000 */
[----:B------:R-:W-:-:S07]  /*1400*/  IMAD.MOV.U32 R7, RZ, RZ, R4 ;  /* 0x000000ffff077224 */ /* 0x000fce00078e0004 */
.L_x_26:
[----:B------:R-:W-:Y:S05]  /*1410*/  BSYNC.RECONVERGENT B0 ;  /* 0x0000000000007941 */ /* 0x000fea0003800200 */
.L_x_25:
[----:B------:R-:W0:Y:S01]  /*1420*/  LDCU UR6, c[0x0][0x3b4] ;  /* 0x00007680ff0677ac */ /* 0x000e220008000800 */
[----:B------:R-:W-:Y:S01]  /*1430*/  IMAD.MOV.U32 R4, RZ, RZ, 0x1 ;  /* 0x00000001ff047424 */ /* 0x000fe200078e00ff */
[----:B------:R-:W-:Y:S01]  /*1440*/  F2I.FLOOR.NTZ R2, R7 ;  /* 0x0000000700027305 */ /* 0x000fe20000207100 */
[----:B------:R-:W-:-:S04]  /*1450*/  FSETP.NEU.AND P0, PT, R3, RZ, PT ;  /* 0x000000ff0300720b */ /* 0x000fc80003f0d000 */
[----:B------:R-:W-:Y:S02]  /*1460*/  FSEL R3, R3, 9.9999997473787516356e-05, P0 ;  /* 0x38d1b71703037808 */ /* 0x000fe40000000000 */
[----:B0-----:R-:W-:-:S06]  /*1470*/  I2FP.F32.S32 R8, UR6 ;  /* 0x0000000600087c45 */ /* 0x001fcc0008201400 */
[----:B------:R-:W0:Y:S08]  /*1480*/  F2F.F64.F32 R8, R8 ;  /* 0x0000000800087310 */ /* 0x000e300000201800 */
[----:B0-----:R-:W0:Y:S02]  /*1490*/  MUFU.RCP64H R5, R9 ;  /* 0x0000000900057308 */ /* 0x001e240000001800 */
[----:B0-----:R-:W-:-:S08]  /*14a0*/  DFMA R10, -R8, R4, 1 ;  /* 0x3ff00000080a742b */ /* 0x001fd00000000104 */
[----:B------:R-:W-:Y:S02]  /*14b0*/  DFMA R12, R10, R10, R10 ;  /* 0x0000000a0a0c722b */ /* 0x000fe4000000000a */
[----:B------:R0:W1:Y:S06]  /*14c0*/  F2F.F64.F32 R10, R0 ;  /* 0x00000000000a7310 */ /* 0x00006c0000201800 */
[----:B------:R-:W-:Y:S01]  /*14d0*/  DFMA R12, R4, R12, R4 ;  /* 0x0000000c040c722b */ /* 0x000fe20000000004 */
[----:B0-----:R-:W-:-:S07]  /*14e0*/  FADD R0, R3, R0 ;  /* 0x0000000003007221 */ /* 0x001fce0000000000 */
[----:B------:R-:W-:Y:S02]  /*14f0*/  DFMA R4, -R8, R12, 1 ;  /* 0x3ff000000804742b */ /* 0x000fe4000000010c */
[----:B-1----:R-:W-:-:S06]  /*1500*/  DADD R10, R10, R10 ;  /* 0x000000000a0a7229 */ /* 0x002fcc000000000a */
[----:B------:R-:W-:-:S04]  /*1510*/  DFMA R4, R12, R4, R12 ;  /* 0x000000040c04722b */ /* 0x000fc8000000000c */
[----:B------:R-:W-:-:S04]  /*1520*/  FSETP.GEU.AND P2, PT, |R11|, 6.5827683646048100446e-37, PT ;  /* 0x036000000b00780b */ /* 0x000fc80003f4e200 */
[----:B------:R-:W-:-:S08]  /*1530*/  DMUL R12, R10, R4 ;  /* 0x000000040a0c7228 */ /* 0x000fd00000000000 */
[----:B------:R-:W-:-:S08]  /*1540*/  DFMA R14, -R8, R12, R10 ;  /* 0x0000000c080e722b */ /* 0x000fd0000000010a */
[----:B------:R-:W-:-:S10]  /*1550*/  DFMA R4, R4, R14, R12 ;  /* 0x0000000e0404722b */ /* 0x000fd4000000000c */
[----:B------:R-:W-:-:S05]  /*1560*/  FFMA R12, RZ, R9, R5 ;  /* 0x00000009ff0c7223 */ /* 0x000fca0000000005 */
[----:B------:R-:W-:-:S13]  /*1570*/  FSETP.GT.AND P1, PT, |R12|, 1.469367938527859385e-39, PT ;  /* 0x001000000c00780b */ /* 0x000fda0003f24200 */
[----:B------:R-:W-:Y:S05]  /*1580*/  @P1 BRA P2, `(.L_x_27) ;  /* 0x0000000000081947 */ /* 0x000fea0001000000 */
[----:B------:R-:W-:-:S07]  /*1590*/  MOV R14, 0x15b0 ;  /* 0x000015b0000e7802 */ /* 0x000fce0000000f00 */
[----:B------:R-:W-:Y:S05]  /*15a0*/  CALL.REL.NOINC `($__internal_0_$__cuda_sm20_div_rn_f64_full) ;  /* 0x0000000000787944 */ /* 0x000fea0003c00000 */
.L_x_27:
[----:B------:R-:W0:Y:S01]  /*15b0*/  F2F.F32.F64 R5, R4 ;  /* 0x0000000400057310 */ /* 0x000e220000301000 */
[----:B------:R-:W-:Y:S07]  /*15c0*/  BSSY.RECONVERGENT B0, `(.L_x_28) ;  /* 0x000000d000007945 */ /* 0x000fee0003800200 */
[----:B0-----:R-:W0:Y:S08]  /*15d0*/  MUFU.RCP R3, R5 ;  /* 0x0000000500037308 */ /* 0x001e300000001000 */
[----:B------:R-:W1:Y:S01]  /*15e0*/  FCHK P0, R0, R5 ;  /* 0x0000000500007302 */ /* 0x000e620000000000 */
[----:B0-----:R-:W-:-:S04]  /*15f0*/  FFMA R8, -R5, R3, 1 ;  /* 0x3f80000005087423 */ /* 0x001fc80000000103 */
[----:B------:R-:W-:-:S04]  /*1600*/  FFMA R3, R3, R8, R3 ;  /* 0x0000000803037223 */ /* 0x000fc80000000003 */
[----:B------:R-:W-:-:S04]  /*1610*/  FFMA R8, R0, R3, RZ ;  /* 0x0000000300087223 */ /* 0x000fc800000000ff */
[----:B------:R-:W-:-:S04]  /*1620*/  FFMA R7, -R5, R8, R0 ;  /* 0x0000000805077223 */ /* 0x000fc80000000100 */
[----:B------:R-:W-:Y:S01]  /*1630*/  FFMA R3, R3, R7, R8 ;  /* 0x0000000703037223 */ /* 0x000fe20000000008 */
[----:B-1----:R-:W-:Y:S06]  /*1640*/  @!P0 BRA `(.L_x_29) ;  /* 0x0000000000108947 */ /* 0x002fec0003800000 */
[----:B------:R-:W-:Y:S02]  /*1650*/  MOV R4, R0 ;  /* 0x0000000000047202 */ /* 0x000fe40000000f00 */
[----:B------:R-:W-:-:S07]  /*1660*/  MOV R8, 0x1680 ;  /* 0x0000168000087802 */ /* 0x000fce0000000f00 */
[----:B------:R-:W-:Y:S05]  /*1670*/  CALL.REL.NOINC `($__internal_2_$__cuda_sm3x_div_rn_noftz_f32_slowpath) ;  /* 0x0000000800707944 */ /* 0x000fea0003c00000 */
[----:B------:R-:W-:-:S07]  /*1680*/  IMAD.MOV.U32 R3, RZ, RZ, R4 ;  /* 0x000000ffff037224 */ /* 0x000fce00078e0004 */
.L_x_29:
[----:B------:R-:W-:Y:S05]  /*1690*/  BSYNC.RECONVERGENT B0 ;  /* 0x0000000000007941 */ /* 0x000fea0003800200 */
.L_x_28:
[----:B------:R-:W0:Y:S01]  /*16a0*/  LDC R7, c[0x0][0x3ac] ;  /* 0x0000eb00ff077b82 */ /* 0x000e220000000800 */
[----:B------:R-:W1:Y:S07]  /*16b0*/  F2I.FLOOR.NTZ R3, R3 ;  /* 0x0000000300037305 */ /* 0x000e6e0000207100 */
[----:B------:R-:W2:Y:S08]  /*16c0*/  LDC.64 R4, c[0x0][0x398] ;  /* 0x0000e600ff047b82 */ /* 0x000eb00000000a00 */
[----:B------:R-:W3:Y:S08]  /*16d0*/  LDC.64 R8, c[0x0][0x388] ;  /* 0x0000e200ff087b82 */ /* 0x000ef00000000a00 */
[----:B------:R-:W4:Y:S01]  /*16e0*/  LDC.64 R10, c[0x0][0x390] ;  /* 0x0000e400ff0a7b82 */ /* 0x000f220000000a00 */
[----:B0-----:R-:W-:Y:S01]  /*16f0*/  ISETP.GE.AND P0, PT, R6, R7, PT ;  /* 0x000000070600720c */ /* 0x001fe20003f06270 */
[----:B--2---:R-:W-:-:S05]  /*1700*/  IMAD.WIDE R4, R26, 0x4, R4 ;  /* 0x000000041a047825 */ /* 0x004fca00078e0204 */
[----:B-1----:R-:W-:Y:S07]  /*1710*/  STG.E desc[UR4][R4.64], R3 ;  /* 0x0000000304007986 */ /* 0x002fee000c101904 */
[----:B------:R-:W-:Y:S02]  /*1720*/  @P0 VIADD R6, R7, 0xffffffff ;  /* 0xffffffff07060836 */ /* 0x000fe40000000000 */
[----:B---3--:R-:W-:-:S05]  /*1730*/  IMAD.WIDE R8, R26, 0x4, R8 ;  /* 0x000000041a087825 */ /* 0x008fca00078e0208 */
[----:B------:R-:W-:Y:S01]  /*1740*/  STG.E desc[UR4][R8.64], R6 ;  /* 0x0000000608007986 */ /* 0x000fe2000c101904 */
[----:B----4-:R-:W-:-:S05]  /*1750*/  IMAD.WIDE R26, R26, 0x4, R10 ;  /* 0x000000041a1a7825 */ /* 0x010fca00078e020a */
[----:B------:R-:W-:Y:S01]  /*1760*/  STG.E desc[UR4][R26.64], R2 ;  /* 0x000000021a007986 */ /* 0x000fe2000c101904 */
[----:B------:R-:W-:Y:S06]  /*1770*/  BAR.SYNC.DEFER_BLOCKING 0x0 ;  /* 0x0000000000007b1d */ /* 0x000fec0000010000 */
[----:B------:R-:W-:Y:S05]  /*1780*/  EXIT ;  /* 0x000000000000794d */ /* 0x000fea0003800000 */
        .weak           $__internal_0_$__cuda_sm20_div_rn_f64_full
        .type           $__internal_0_$__cuda_sm20_div_rn_f64_full,@function
        .size           $__internal_0_$__cuda_sm20_div_rn_f64_full,($__internal_1_$__cuda_sm20_dsqrt_rn_f64_mediumpath_v1 - $__internal_0_$__cuda_sm20_div_rn_f64_full)
$__internal_0_$__cuda_sm20_div_rn_f64_full:
[C---:B------:R-:W-:Y:S01]  /*1790*/  FSETP.GEU.AND P0, PT, |R9|.reuse, 1.469367938527859385e-39, PT ;  /* 0x001000000900780b */ /* 0x040fe20003f0e200 */
[----:B------:R-:W-:Y:S01]  /*17a0*/  IMAD.MOV.U32 R7, RZ, RZ, 0x1ca00000 ;  /* 0x1ca00000ff077424 */ /* 0x000fe200078e00ff */
[C---:B------:R-:W-:Y:S02]  /*17b0*/  LOP3.LUT R4, R9.reuse, 0x800fffff, RZ, 0xc0, !PT ;  /* 0x800fffff09047812 */ /* 0x040fe400078ec0ff */
[----:B------:R-:W-:Y:S02]  /*17c0*/  MOV R16, 0x1 ;  /* 0x0000000100107802 */ /* 0x000fe40000000f00 */
[----:B------:R-:W-:Y:S01]  /*17d0*/  LOP3.LUT R5, R4, 0x3ff00000, RZ, 0xfc, !PT ;  /* 0x3ff0000004057812 */ /* 0x000fe200078efcff */
[----:B------:R-:W-:Y:S01]  /*17e0*/  IMAD.MOV.U32 R4, RZ, RZ, R8 ;  /* 0x000000ffff047224 */ /* 0x000fe200078e0008 */
[----:B------:R-:W-:Y:S02]  /*17f0*/  LOP3.LUT R20, R9, 0x7ff00000, RZ, 0xc0, !PT ;  /* 0x7ff0000009147812 */ /* 0x000fe400078ec0ff */
[----:B------:R-:W-:-:S03]  /*1800*/  LOP3.LUT R3, R11, 0x7ff00000, RZ, 0xc0, !PT ;  /* 0x7ff000000b037812 */ /* 0x000fc600078ec0ff */
[----:B------:R-:W-:Y:S01]  /*1810*/  @!P0 DMUL R4, R8, 8.98846567431157953865e+307 ;  /* 0x7fe0000008048828 */ /* 0x000fe20000000000 */
[----:B------:R-:W-:Y:S01]  /*1820*/  ISETP.GE.U32.AND P1, PT, R3, R20, PT ;  /* 0x000000140300720c */ /* 0x000fe20003f26070 */
[----:B------:R-:W-:-:S04]  /*1830*/  IMAD.MOV.U32 R15, RZ, RZ, R3 ;  /* 0x000000ffff0f7224 */ /* 0x000fc800078e0003 */
[----:B------:R-:W0:Y:S02]  /*1840*/  MUFU.RCP64H R17, R5 ;  /* 0x0000000500117308 */ /* 0x000e240000001800 */
[----:B0-----:R-:W-:-:S08]  /*1850*/  DFMA R12, R16, -R4, 1 ;  /* 0x3ff00000100c742b */ /* 0x001fd00000000804 */
[----:B------:R-:W-:-:S08]  /*1860*/  DFMA R12, R12, R12, R12 ;  /* 0x0000000c0c0c722b */ /* 0x000fd0000000000c */
[----:B------:R-:W-:Y:S01]  /*1870*/  DFMA R16, R16, R12, R16 ;  /* 0x0000000c1010722b */ /* 0x000fe20000000010 */
[----:B------:R-:W-:Y:S01]  /*1880*/  SEL R13, R7, 0x63400000, !P1 ;  /* 0x63400000070d7807 */ /* 0x000fe20004800000 */
[----:B------:R-:W-:Y:S01]  /*1890*/  IMAD.MOV.U32 R12, RZ, RZ, R10 ;  /* 0x000000ffff0c7224 */ /* 0x000fe200078e000a */
[----:B------:R-:W-:Y:S02]  /*18a0*/  FSETP.GEU.AND P1, PT, |R11|, 1.469367938527859385e-39, PT ;  /* 0x001000000b00780b */ /* 0x000fe40003f2e200 */
[----:B------:R-:W-:-:S03]  /*18b0*/  LOP3.LUT R13, R13, 0x800fffff, R11, 0xf8, !PT ;  /* 0x800fffff0d0d7812 */ /* 0x000fc600078ef80b */
[----:B------:R-:W-:-:S08]  /*18c0*/  DFMA R18, R16, -R4, 1 ;  /* 0x3ff000001012742b */ /* 0x000fd00000000804 */
[----:B------:R-:W-:Y:S01]  /*18d0*/  DFMA R16, R16, R18, R16 ;  /* 0x000000121010722b */ /* 0x000fe20000000010 */
[----:B------:R-:W-:Y:S10]  /*18e0*/  @P1 BRA `(.L_x_30) ;  /* 0x0000000000201947 */ /* 0x000ff40003800000 */
[----:B------:R-:W-:-:S04]  /*18f0*/  LOP3.LUT R18, R9, 0x7ff00000, RZ, 0xc0, !PT ;  /* 0x7ff0000009127812 */ /* 0x000fc800078ec0ff */
[----:B------:R-:W-:Y:S02]  /*1900*/  ISETP.GE.U32.AND P1, PT, R3, R18, PT ;  /* 0x000000120300720c */ /* 0x000fe40003f26070 */
[----:B------:R-:W-:Y:S02]  /*1910*/  MOV R18, RZ ;  /* 0x000000ff00127202 */ /* 0x000fe40000000f00 */
[----:B------:R-:W-:-:S04]  /*1920*/  SEL R15, R7, 0x63400000, !P1 ;  /* 0x63400000070f7807 */ /* 0x000fc80004800000 */
[----:B------:R-:W-:-:S04]  /*1930*/  LOP3.LUT R15, R15, 0x80000000, R11, 0xf8, !PT ;  /* 0x800000000f0f7812 */ /* 0x000fc800078ef80b */
[----:B------:R-:W-:-:S06]  /*1940*/  LOP3.LUT R19, R15, 0x100000, RZ, 0xfc, !PT ;  /* 0x001000000f137812 */ /* 0x000fcc00078efcff */
[----:B------:R-:W-:-:S10]  /*1950*/  DFMA R12, R12, 2, -R18 ;  /* 0x400000000c0c782b */ /* 0x000fd40000000812 */
[----:B------:R-:W-:-:S07]  /*1960*/  LOP3.LUT R15, R13, 0x7ff00000, RZ, 0xc0, !PT ;  /* 0x7ff000000d0f7812 */ /* 0x000fce00078ec0ff */
.L_x_30:
[----:B------:R-:W-:Y:S01]  /*1970*/  IMAD.MOV.U32 R22, RZ, RZ, R20 ;  /* 0x000000ffff167224 */ /* 0x000fe200078e0014 */
[----:B------:R-:W-:Y:S01]  /*1980*/  @!P0 LOP3.LUT R22, R5, 0x7ff00000, RZ, 0xc0, !PT ;  /* 0x7ff0000005168812 */ /* 0x000fe200078ec0ff */
[----:B------:R-:W-:Y:S01]  /*1990*/  VIADD R23, R15, 0xffffffff ;  /* 0xffffffff0f177836 */ /* 0x000fe20000000000 */
[----:B------:R-:W-:-:S03]  /*19a0*/  DMUL R18, R16, R12 ;  /* 0x0000000c10127228 */ /* 0x000fc60000000000 */
[----:B------:R-:W-:Y:S01]  /*19b0*/  VIADD R24, R22, 0xffffffff ;  /* 0xffffffff16187836 */ /* 0x000fe20000000000 */
[----:B------:R-:W-:-:S04]  /*19c0*/  ISETP.GT.U32.AND P0, PT, R23, 0x7feffffe, PT ;  /* 0x7feffffe1700780c */ /* 0x000fc80003f04070 */
[----:B------:R-:W-:Y:S01]  /*19d0*/  ISETP.GT.U32.OR P0, PT, R24, 0x7feffffe, P0 ;  /* 0x7feffffe1800780c */ /* 0x000fe20000704470 */
[----:B------:R-:W-:-:S08]  /*19e0*/  DFMA R20, R18, -R4, R12 ;  /* 0x800000041214722b */ /* 0x000fd0000000000c */
[----:B------:R-:W-:-:S04]  /*19f0*/  DFMA R20, R16, R20, R18 ;  /* 0x000000141014722b */ /* 0x000fc80000000012 */
[----:B------:R-:W-:Y:S07]  /*1a00*/  @P0 BRA `(.L_x_31) ;  /* 0x00000000006c0947 */ /* 0x000fee0003800000 */
[----:B------:R-:W-:-:S04]  /*1a10*/  LOP3.LUT R16, R9, 0x7ff00000, RZ, 0xc0, !PT ;  /* 0x7ff0000009107812 */ /* 0x000fc800078ec0ff */
[CC--:B------:R-:W-:Y:S02]  /*1a20*/  VIADDMNMX R10, R3.reuse, -R16.reuse, 0xb9600000, !PT ;  /* 0xb9600000030a7446 */ /* 0x0c0fe40007800910 */
[----:B------:R-:W-:Y:S02]  /*1a30*/  ISETP.GE.U32.AND P0, PT, R3, R16, PT ;  /* 0x000000100300720c */ /* 0x000fe40003f06070 */
[----:B------:R-:W-:Y:S02]  /*1a40*/  VIMNMX R10, PT, PT, R10, 0x46a00000, PT ;  /* 0x46a000000a0a7848 */ /* 0x000fe40003fe0100 */
[----:B------:R-:W-:-:S04]  /*1a50*/  SEL R3, R7, 0x63400000, !P0 ;  /* 0x6340000007037807 */ /* 0x000fc80004000000 */
[----:B------:R-:W-:Y:S01]  /*1a60*/  IADD3 R3, PT, PT, -R3, R10, RZ ;  /* 0x0000000a03037210 */ /* 0x000fe20007ffe1ff */
[----:B------:R-:W-:-:S04]  /*1a70*/  IMAD.MOV.U32 R10, RZ, RZ, RZ ;  /* 0x000000ffff0a7224 */ /* 0x000fc800078e00ff */
[----:B------:R-:W-:-:S06]  /*1a80*/  VIADD R11, R3, 0x7fe00000 ;  /* 0x7fe00000030b7836 */ /* 0x000fcc0000000000 */
[----:B------:R-:W-:-:S10]  /*1a90*/  DMUL R16, R20, R10 ;  /* 0x0000000a14107228 */ /* 0x000fd40000000000 */
[----:B------:R-:W-:-:S13]  /*1aa0*/  FSETP.GTU.AND P0, PT, |R17|, 1.469367938527859385e-39, PT ;  /* 0x001000001100780b */ /* 0x000fda0003f0c200 */
[----:B------:R-:W-:Y:S05]  /*1ab0*/  @P0 BRA `(.L_x_32) ;  /* 0x0000000000940947 */ /* 0x000fea0003800000 */
[----:B------:R-:W-:Y:S01]  /*1ac0*/  DFMA R4, R20, -R4, R12 ;  /* 0x800000041404722b */ /* 0x000fe2000000000c */
[----:B------:R-:W-:-:S09]  /*1ad0*/  IMAD.MOV.U32 R10, RZ, RZ, RZ ;  /* 0x000000ffff0a7224 */ /* 0x000fd200078e00ff */
[C---:B------:R-:W-:Y:S02]  /*1ae0*/  FSETP.NEU.AND P0, PT, R5.reuse, RZ, PT ;  /* 0x000000ff0500720b */ /* 0x040fe40003f0d000 */
[----:B------:R-:W-:-:S04]  /*1af0*/  LOP3.LUT R9, R5, 0x80000000, R9, 0x48, !PT ;  /* 0x8000000005097812 */ /* 0x000fc800078e4809 */
[----:B------:R-:W-:-:S07]  /*1b00*/  LOP3.LUT R11, R9, R11, RZ, 0xfc, !PT ;  /* 0x0000000b090b7212 */ /* 0x000fce00078efcff */
[----:B------:R-:W-:Y:S05]  /*1b10*/  @!P0 BRA `(.L_x_32) ;  /* 0x00000000007c8947 */ /* 0x000fea0003800000 */
[C---:B------:R-:W-:Y:S01]  /*1b20*/  IADD3 R5, PT, PT, -R3.reuse, RZ, RZ ;  /* 0x000000ff03057210 */ /* 0x040fe20007ffe1ff */
[----:B------:R-:W-:Y:S01]  /*1b30*/  IMAD.MOV.U32 R4, RZ, RZ, RZ ;  /* 0x000000ffff047224 */ /* 0x000fe200078e00ff */
[----:B------:R-:W-:Y:S01]  /*1b40*/  DMUL.RP R10, R20, R10 ;  /* 0x0000000a140a7228 */ /* 0x000fe20000008000 */
[----:B------:R-:W-:-:S04]  /*1b50*/  IADD3 R3, PT, PT, -R3, -0x43300000, RZ ;  /* 0xbcd0000003037810 */ /* 0x000fc80007ffe1ff */
[----:B------:R-:W-:-:S05]  /*1b60*/  DFMA R4, R16, -R4, R20 ;  /* 0x800000041004722b */ /* 0x000fca0000000014 */
[----:B------:R-:W-:-:S05]  /*1b70*/  LOP3.LUT R9, R11, R9, RZ, 0x3c, !PT ;  /* 0x000000090b097212 */ /* 0x000fca00078e3cff */
[----:B------:R-:W-:-:S04]  /*1b80*/  FSETP.NEU.AND P0, PT, |R5|, R3, PT ;  /* 0x000000030500720b */ /* 0x000fc80003f0d200 */
[----:B------:R-:W-:Y:S02]  /*1b90*/  FSEL R16, R10, R16, !P0 ;  /* 0x000000100a107208 */ /* 0x000fe40004000000 */
[----:B------:R-:W-:Y:S01]  /*1ba0*/  FSEL R17, R9, R17, !P0 ;  /* 0x0000001109117208 */ /* 0x000fe20004000000 */
[----:B------:R-:W-:Y:S06]  /*1bb0*/  BRA `(.L_x_32) ;  /* 0x0000000000547947 */ /* 0x000fec0003800000 */
.L_x_31:
[----:B------:R-:W-:-:S14]  /*1bc0*/  DSETP.NAN.AND P0, PT, R10, R10, PT ;  /* 0x0000000a0a00722a */ /* 0x000fdc0003f08000 */
[----:B------:R-:W-:Y:S05]  /*1bd0*/  @P0 BRA `(.L_x_33) ;  /* 0x0000000000440947 */ /* 0x000fea0003800000 */
[----:B------:R-:W-:-:S14]  /*1be0*/  DSETP.NAN.AND P0, PT, R8, R8, PT ;  /* 0x000000080800722a */ /* 0x000fdc0003f08000 */
[----:B------:R-:W-:Y:S05]  /*1bf0*/  @P0 BRA `(.L_x_34) ;  /* 0x0000000000300947 */ /* 0x000fea0003800000 */
[----:B------:R-:W-:Y:S01]  /*1c00*/  ISETP.NE.AND P0, PT, R15, R22, PT ;  /* 0x000000160f00720c */ /* 0x000fe20003f05270 */
[----:B------:R-:W-:Y:S02]  /*1c10*/  IMAD.MOV.U32 R16, RZ, RZ, 0x0 ;  /* 0x00000000ff107424 */ /* 0x000fe400078e00ff */
[----:B------:R-:W-:-:S10]  /*1c20*/  IMAD.MOV.U32 R17, RZ, RZ, -0x80000 ;  /* 0xfff80000ff117424 */ /* 0x000fd400078e00ff */
[----:B------:R-:W-:Y:S05]  /*1c30*/  @!P0 BRA `(.L_x_32) ;  /* 0x0000000000348947 */ /* 0x000fea0003800000 */
[----:B------:R-:W-:Y:S02]  /*1c40*/  ISETP.NE.AND P0, PT, R15, 0x7ff00000, PT ;  /* 0x7ff000000f00780c */ /* 0x000fe40003f05270 */
[----:B------:R-:W-:Y:S02]  /*1c50*/  LOP3.LUT R17, R11, 0x80000000, R9, 0x48, !PT ;  /* 0x800000000b117812 */ /* 0x000fe400078e4809 */
[----:B------:R-:W-:-:S13]  /*1c60*/  ISETP.EQ.OR P0, PT, R22, RZ, !P0 ;  /* 0x000000ff1600720c */ /* 0x000fda0004702670 */
[----:B------:R-:W-:Y:S02]  /*1c70*/  @P0 LOP3.LUT R3, R17, 0x7ff00000, RZ, 0xfc, !PT ;  /* 0x7ff0000011030812 */ /* 0x000fe400078efcff */
[----:B------:R-:W-:Y:S01]  /*1c80*/  @!P0 MOV R16, RZ ;  /* 0x000000ff00108202 */ /* 0x000fe20000000f00 */
[----:B------:R-:W-:Y:S02]  /*1c90*/  @P0 IMAD.MOV.U32 R16, RZ, RZ, RZ ;  /* 0x000000ffff100224 */ /* 0x000fe400078e00ff */
[----:B------:R-:W-:Y:S01]  /*1ca0*/  @P0 IMAD.MOV.U32 R17, RZ, RZ, R3 ;  /* 0x000000ffff110224 */ /* 0x000fe200078e0003 */
[----:B------:R-:W-:Y:S06]  /*1cb0*/  BRA `(.L_x_32) ;  /* 0x0000000000147947 */ /* 0x000fec0003800000 */
.L_x_34:
[----:B------:R-:W-:Y:S01]  /*1cc0*/  LOP3.LUT R17, R9, 0x80000, RZ, 0xfc, !PT ;  /* 0x0008000009117812 */ /* 0x000fe200078efcff */
[----:B------:R-:W-:Y:S01]  /*1cd0*/  IMAD.MOV.U32 R16, RZ, RZ, R8 ;  /* 0x000000ffff107224 */ /* 0x000fe200078e0008 */
[----:B------:R-:W-:Y:S06]  /*1ce0*/  BRA `(.L_x_32) ;  /* 0x0000000000087947 */ /* 0x000fec0003800000 */
.L_x_33:
[----:B------:R-:W-:Y:S02]  /*1cf0*/  LOP3.LUT R17, R11, 0x80000, RZ, 0xfc, !PT ;  /* 0x000800000b117812 */ /* 0x000fe400078efcff */
[----:B------:R-:W-:-:S07]  /*1d00*/  MOV R16, R10 ;  /* 0x0000000a00107202 */ /* 0x000fce0000000f00 */
.L_x_32:
[----:B------:R-:W-:Y:S02]  /*1d10*/  IMAD.MOV.U32 R15, RZ, RZ, 0x0 ;  /* 0x00000000ff0f7424 */ /* 0x000fe400078e00ff */
[----:B------:R-:W-:Y:S02]  /*1d20*/  IMAD.MOV.U32 R4, RZ, RZ, R16 ;  /* 0x000000ffff047224 */ /* 0x000fe400078e0010 */
[----:B------:R-:W-:Y:S01]  /*1d30*/  IMAD.MOV.U32 R5, RZ, RZ, R17 ;  /* 0x000000ffff057224 */ /* 0x000fe200078e0011 */
[----:B------:R-:W-:Y:S06]  /*1d40*/  RET.REL.NODEC R14 `(_Z13point2gridmapPfPiS0_S0_iiiiii) ;  /* 0xffffffe00eac7950 */ /* 0x000fec0003c3ffff */
        .weak           $__internal_1_$__cuda_sm20_dsqrt_rn_f64_mediumpath_v1
        .type           $__internal_1_$__cuda_sm20_dsqrt_rn_f64_mediumpath_v1,@function
        .size           $__internal_1_$__cuda_sm20_dsqrt_rn_f64_mediumpath_v1,($__internal_2_$__cuda_sm3x_div_rn_noftz_f32_slowpath - $__internal_1_$__cuda_sm20_dsqrt_rn_f64_mediumpath_v1)
$__internal_1_$__cuda_sm20_dsqrt_rn_f64_mediumpath_v1:
[----:B------:R-:W-:Y:S01]  /*1d50*/  ISETP.GE.U32.AND P0, PT, R8, -0x3400000, PT ;  /* 0xfcc000000800780c */ /* 0x000fe20003f06070 */
[----:B------:R-:W-:Y:S01]  /*1d60*/  BSSY.RECONVERGENT B1, `(.L_x_35) ;  /* 0x0000028000017945 */ /* 0x000fe20003800200 */
[----:B------:R-:W-:Y:S01]  /*1d70*/  IMAD.MOV.U32 R8, RZ, RZ, R6 ;  /* 0x000000ffff087224 */ /* 0x000fe200078e0006 */
[----:B------:R-:W-:Y:S01]  /*1d80*/  MOV R14, R16 ;  /* 0x00000010000e7202 */ /* 0x000fe20000000f00 */
[----:B------:R-:W-:Y:S01]  /*1d90*/  IMAD.MOV.U32 R9, RZ, RZ, R7 ;  /* 0x000000ffff097224 */ /* 0x000fe200078e0007 */
[----:B------:R-:W-:Y:S01]  /*1da0*/  MOV R7, R19 ;  /* 0x0000001300077202 */ /* 0x000fe20000000f00 */
[----:B------:R-:W-:-:S07]  /*1db0*/  IMAD.MOV.U32 R6, RZ, RZ, R18 ;  /* 0x000000ffff067224 */ /* 0x000fce00078e0012 */
[----:B------:R-:W-:Y:S05]  /*1dc0*/  @!P0 BRA `(.L_x_36) ;  /* 0x0000000000208947 */ /* 0x000fea0003800000 */
[----:B------:R-:W-:-:S10]  /*1dd0*/  DFMA.RM R6, R6, R14, R10 ;  /* 0x0000000e0606722b */ /* 0x000fd4000000400a */
[----:B------:R-:W-:-:S05]  /*1de0*/  IADD3 R10, P0, PT, R6, 0x1, RZ ;  /* 0x00000001060a7810 */ /* 0x000fca0007f1e0ff */
[----:B------:R-:W-:-:S06]  /*1df0*/  IMAD.X R11, RZ, RZ, R7, P0 ;  /* 0x000000ffff0b7224 */ /* 0x000fcc00000e0607 */
[----:B------:R-:W-:-:S08]  /*1e00*/  DFMA.RP R8, -R6, R10, R8 ;  /* 0x0000000a0608722b */ /* 0x000fd00000008108 */
[----:B------:R-:W-:-:S06]  /*1e10*/  DSETP.GT.AND P0, PT, R8, RZ, PT ;  /* 0x000000ff0800722a */ /* 0x000fcc0003f04000 */
[----:B------:R-:W-:Y:S02]  /*1e20*/  FSEL R6, R10, R6, P0 ;  /* 0x000000060a067208 */ /* 0x000fe40000000000 */
[----:B------:R-:W-:Y:S01]  /*1e30*/  FSEL R7, R11, R7, P0 ;  /* 0x000000070b077208 */ /* 0x000fe20000000000 */
[----:B------:R-:W-:Y:S06]  /*1e40*/  BRA `(.L_x_37) ;  /* 0x0000000000647947 */ /* 0x000fec0003800000 */
.L_x_36:
[----:B------:R-:W-:-:S14]  /*1e50*/  DSETP.NE.AND P0, PT, R8, RZ, PT ;  /* 0x000000ff0800722a */ /* 0x000fdc0003f05000 */
[----:B------:R-:W-:Y:S05]  /*1e60*/  @!P0 BRA `(.L_x_38) ;  /* 0x0000000000588947 */ /* 0x000fea0003800000 */
[----:B------:R-:W-:-:S13]  /*1e70*/  ISETP.GE.AND P0, PT, R9, RZ, PT ;  /* 0x000000ff0900720c */ /* 0x000fda0003f06270 */
[----:B------:R-:W-:Y:S01]  /*1e80*/  @!P0 IMAD.MOV.U32 R6, RZ, RZ, 0x0 ;  /* 0x00000000ff068424 */ /* 0x000fe200078e00ff */
[----:B------:R-:W-:Y:S01]  /*1e90*/  @!P0 MOV R7, 0xfff80000 ;  /* 0xfff8000000078802 */ /* 0x000fe20000000f00 */
[----:B------:R-:W-:Y:S06]  /*1ea0*/  @!P0 BRA `(.L_x_37) ;  /* 0x00000000004c8947 */ /* 0x000fec0003800000 */
[----:B------:R-:W-:-:S13]  /*1eb0*/  ISETP.GT.AND P0, PT, R9, 0x7fefffff, PT ;  /* 0x7fefffff0900780c */ /* 0x000fda0003f04270 */
[----:B------:R-:W-:Y:S05]  /*1ec0*/  @P0 BRA `(.L_x_38) ;  /* 0x0000000000400947 */ /* 0x000fea0003800000 */
[----:B------:R-:W-:Y:S01]  /*1ed0*/  DMUL R6, R8, 8.11296384146066816958e+31 ;  /* 0x4690000008067828 */ /* 0x000fe20000000000 */
[----:B------:R-:W-:Y:S01]  /*1ee0*/  IMAD.MOV.U32 R12, RZ, RZ, 0x0 ;  /* 0x00000000ff0c7424 */ /* 0x000fe200078e00ff */
[----:B------:R-:W-:Y:S01]  /*1ef0*/  MOV R13, 0x3fd80000 ;  /* 0x3fd80000000d7802 */ /* 0x000fe20000000f00 */
[----:B------:R-:W-:-:S03]  /*1f00*/  IMAD.MOV.U32 R8, RZ, RZ, RZ ;  /* 0x000000ffff087224 */ /* 0x000fc600078e00ff */
[----:B------:R-:W0:Y:S03]  /*1f10*/  MUFU.RSQ64H R9, R7 ;  /* 0x0000000700097308 */ /* 0x000e260000001c00 */
[----:B0-----:R-:W-:-:S08]  /*1f20*/  DMUL R10, R8, R8 ;  /* 0x00000008080a7228 */ /* 0x001fd00000000000 */
[----:B------:R-:W-:-:S08]  /*1f30*/  DFMA R10, R6, -R10, 1 ;  /* 0x3ff00000060a742b */ /* 0x000fd0000000080a */
[----:B------:R-:W-:Y:S02]  /*1f40*/  DFMA R12, R10, R12, 0.5 ;  /* 0x3fe000000a0c742b */ /* 0x000fe4000000000c */
[----:B------:R-:W-:-:S08]  /*1f50*/  DMUL R10, R8, R10 ;  /* 0x0000000a080a7228 */ /* 0x000fd00000000000 */
[----:B------:R-:W-:-:S08]  /*1f60*/  DFMA R10, R12, R10, R8 ;  /* 0x0000000a0c0a722b */ /* 0x000fd00000000008 */
[----:B------:R-:W-:Y:S02]  /*1f70*/  DMUL R8, R6, R10 ;  /* 0x0000000a06087228 */ /* 0x000fe40000000000 */
[----:B------:R-:W-:-:S06]  /*1f80*/  VIADD R11, R11, 0xfff00000 ;  /* 0xfff000000b0b7836 */ /* 0x000fcc0000000000 */
[----:B------:R-:W-:-:S08]  /*1f90*/  DFMA R12, R8, -R8, R6 ;  /* 0x80000008080c722b */ /* 0x000fd00000000006 */
[----:B------:R-:W-:-:S10]  /*1fa0*/  DFMA R6, R10, R12, R8 ;  /* 0x0000000c0a06722b */ /* 0x000fd40000000008 */
[----:B------:R-:W-:Y:S01]  /*1fb0*/  VIADD R7, R7, 0xfcb00000 ;  /* 0xfcb0000007077836 */ /* 0x000fe20000000000 */
[----:B------:R-:W-:Y:S06]  /*1fc0*/  BRA `(.L_x_37) ;  /* 0x0000000000047947 */ /* 0x000fec0003800000 */
.L_x_38:
[----:B------:R-:W-:-:S11]  /*1fd0*/  DADD R6, R8, R8 ;  /* 0x0000000008067229 */ /* 0x000fd60000000008 */
.L_x_37:
[----:B------:R-:W-:Y:S05]  /*1fe0*/  BSYNC.RECONVERGENT B1 ;  /* 0x0000000000017941 */ /* 0x000fea0003800200 */
.L_x_35:
[----:B------:R-:W-:Y:S02]  /*1ff0*/  IMAD.MOV.U32 R13, RZ, RZ, R7 ;  /* 0x000000ffff0d7224 */ /* 0x000fe400078e0007 */
[----:B------:R-:W-:Y:S01]  /*2000*/  HFMA2 R7, -RZ, RZ, 0, 0 ;  /* 0x00000000ff077431 */ /* 0x000fe200000001ff */
[----:B------:R-:W-:Y:S01]  /*2010*/  MOV R12, R6 ;  /* 0x00000006000c7202 */ /* 0x000fe20000000f00 */
[----:B------:R-:W-:-:S04]  /*2020*/  IMAD.MOV.U32 R6, RZ, RZ, R0 ;  /* 0x000000ffff067224 */ /* 0x000fc800078e0000 */
[----:B------:R-:W-:Y:S05]  /*2030*/  RET.REL.NODEC R6 `(_Z13point2gridmapPfPiS0_S0_iiiiii) ;  /* 0xffffffdc06f07950 */ /* 0x000fea0003c3ffff */
        .weak           $__internal_2_$__cuda_sm3x_div_rn_noftz_f32_slowpath
        .type           $__internal_2_$__cuda_sm3x_div_rn_noftz_f32_slowpath,@function
        .size           $__internal_2_$__cuda_sm3x_div_rn_noftz_f32_slowpath,($_Z13point2gridmapPfPiS0_S0_iiiiii$__internal_accurate_pow - $__internal_2_$__cuda_sm3x_div_rn_noftz_f32_slowpath)
$__internal_2_$__cuda_sm3x_div_rn_noftz_f32_slowpath:
[----:B------:R-:W-:Y:S01]  /*2040*/  SHF.R.U32.HI R10, RZ, 0x17, R5 ;  /* 0x00000017ff0a7819 */ /* 0x000fe20000011605 */
[----:B------:R-:W-:Y:S01]  /*2050*/  BSSY.RECONVERGENT B2, `(.L_x_39) ;  /* 0x0000062000027945 */ /* 0x000fe20003800200 */
[----:B------:R-:W-:Y:S02]  /*2060*/  SHF.R.U32.HI R9, RZ, 0x17, R4 ;  /* 0x00000017ff097819 */ /* 0x000fe40000011604 */
[----:B------:R-:W-:Y:S02]  /*2070*/  LOP3.LUT R10, R10, 0xff, RZ, 0xc0, !PT ;  /* 0x000000ff0a0a7812 */ /* 0x000fe400078ec0ff */
[----:B------:R-:W-:-:S03]  /*2080*/  LOP3.LUT R11, R9, 0xff, RZ, 0xc0, !PT ;  /* 0x000000ff090b7812 */ /* 0x000fc600078ec0ff */
[----:B------:R-:W-:Y:S02]  /*2090*/  VIADD R13, R10, 0xffffffff ;  /* 0xffffffff0a0d7836 */ /* 0x000fe40000000000 */
[----:B------:R-:W-:-:S03]  /*20a0*/  VIADD R12, R11, 0xffffffff ;  /* 0xffffffff0b0c7836 */ /* 0x000fc60000000000 */
[----:B------:R-:W-:-:S04]  /*20b0*/  ISETP.GT.U32.AND P0, PT, R13, 0xfd, PT ;  /* 0x000000fd0d00780c */ /* 0x000fc80003f04070 */
[----:B------:R-:W-:-:S13]  /*20c0*/  ISETP.GT.U32.OR P0, PT, R12, 0xfd, P0 ;  /* 0x000000fd0c00780c */ /* 0x000fda0000704470 */
[----:B------:R-:W-:Y:S01]  /*20d0*/  @!P0 MOV R9, RZ ;  /* 0x000000ff00098202 */ /* 0x000fe20000000f00 */
[----:B------:R-:W-:Y:S06]  /*20e0*/  @!P0 BRA `(.L_x_40) ;  /* 0x00000000005c8947 */ /* 0x000fec0003800000 */
[----:B------:R-:W-:Y:S02]  /*20f0*/  FSETP.GTU.FTZ.AND P0, PT, |R4|, +INF , PT ;  /* 0x7f8000000400780b */ /* 0x000fe40003f1c200 */
[----:B------:R-:W-:-:S04]  /*2100*/  FSETP.GTU.FTZ.AND P1, PT, |R5|, +INF , PT ;  /* 0x7f8000000500780b */ /* 0x000fc80003f3c200 */
[----:B------:R-:W-:-:S13]  /*2110*/  PLOP3.LUT P0, PT, P0, P1, PT, 0xf8, 0x8f ;  /* 0x00000000008f781c */ /* 0x000fda0000703f70 */
[----:B------:R-:W-:Y:S05]  /*2120*/  @P0 BRA `(.L_x_41) ;  /* 0x00000004004c0947 */ /* 0x000fea0003800000 */
[----:B------:R-:W-:-:S13]  /*2130*/  LOP3.LUT P0, RZ, R5, 0x7fffffff, R4, 0xc8, !PT ;  /* 0x7fffffff05ff7812 */ /* 0x000fda000780c804 */
[----:B------:R-:W-:Y:S05]  /*2140*/  @!P0 BRA `(.L_x_42) ;  /* 0x00000004003c8947 */ /* 0x000fea0003800000 */
[C---:B------:R-:W-:Y:S02]  /*2150*/  FSETP.NEU.FTZ.AND P2, PT, |R4|.reuse, +INF , PT ;  /* 0x7f8000000400780b */ /* 0x040fe40003f5d200 */
[----:B------:R-:W-:Y:S02]  /*2160*/  FSETP.NEU.FTZ.AND P1, PT, |R5|, +INF , PT ;  /* 0x7f8000000500780b */ /* 0x000fe40003f3d200 */
[----:B------:R-:W-:-:S11]  /*2170*/  FSETP.NEU.FTZ.AND P0, PT, |R4|, +INF , PT ;  /* 0x7f8000000400780b */ /* 0x000fd60003f1d200 */
[----:B------:R-:W-:Y:S05]  /*2180*/  @!P1 BRA !P2, `(.L_x_42) ;  /* 0x00000004002c9947 */ /* 0x000fea0005000000 */
[----:B------:R-:W-:-:S04]  /*2190*/  LOP3.LUT P2, RZ, R4, 0x7fffffff, RZ, 0xc0, !PT ;  /* 0x7fffffff04ff7812 */ /* 0x000fc8000784c0ff */
[----:B------:R-:W-:-:S13]  /*21a0*/  PLOP3.LUT P1, PT, P1, P2, PT, 0x2f, 0xf2 ;  /* 0x0000000000f2781c */ /* 0x000fda0000f24577 */
[----:B------:R-:W-:Y:S05]  /*21b0*/  @P1 BRA `(.L_x_43) ;  /* 0x0000000400181947 */ /* 0x000fea0003800000 */
[----:B------:R-:W-:-:S04]  /*21c0*/  LOP3.LUT P1, RZ, R5, 0x7fffffff, RZ, 0xc0, !PT ;  /* 0x7fffffff05ff7812 */ /* 0x000fc8000782c0ff */
[----:B------:R-:W-:-:S13]  /*21d0*/  PLOP3.LUT P0, PT, P0, P1, PT, 0x2f, 0xf2 ;  /* 0x0000000000f2781c */ /* 0x000fda0000702577 */
[----:B------:R-:W-:Y:S05]  /*21e0*/  @P0 BRA `(.L_x_44) ;  /* 0x0000000400000947 */ /* 0x000fea0003800000 */
[----:B------:R-:W-:Y:S02]  /*21f0*/  ISETP.GE.AND P0, PT, R12, RZ, PT ;  /* 0x000000ff0c00720c */ /* 0x000fe40003f06270 */
[----:B------:R-:W-:-:S11]  /*2200*/  ISETP.GE.AND P1, PT, R13, RZ, PT ;  /* 0x000000ff0d00720c */ /* 0x000fd60003f26270 */
[----:B------:R-:W-:Y:S02]  /*2210*/  @P0 IMAD.MOV.U32 R9, RZ, RZ, RZ ;  /* 0x000000ffff090224 */ /* 0x000fe400078e00ff */
[----:B------:R-:W-:Y:S01]  /*2220*/  @!P0 FFMA R4, R4, 1.84467440737095516160e+19, RZ ;  /* 0x5f80000004048823 */ /* 0x000fe200000000ff */
[----:B------:R-:W-:Y:S02]  /*2230*/  @!P0 IMAD.MOV.U32 R9, RZ, RZ, -0x40 ;  /* 0xffffffc0ff098424 */ /* 0x000fe400078e00ff */
[----:B------:R-:W-:-:S03]  /*2240*/  @!P1 FFMA R5, R5, 1.84467440737095516160e+19, RZ ;  /* 0x5f80000005059823 */ /* 0x000fc600000000ff */
[----:B------:R-:W-:-:S07]  /*2250*/  @!P1 IADD3 R9, PT, PT, R9, 0x40, RZ ;  /* 0x0000004009099810 */ /* 0x000fce0007ffe0ff */
.L_x_40:
[----:B------:R-:W-:Y:S01]  /*2260*/  LEA R12, R10, 0xc0800000, 0x17 ;  /* 0xc08000000a0c7811 */ /* 0x000fe200078eb8ff */
[----:B------:R-:W-:Y:S01]  /*2270*/  VIADD R11, R11, 0xffffff81 ;  /* 0xffffff810b0b7836 */ /* 0x000fe20000000000 */
[----:B------:R-:W-:Y:S03]  /*2280*/  BSSY.RECONVERGENT B3, `(.L_x_45) ;  /* 0x0000035000037945 */ /* 0x000fe60003800200 */
[----:B------:R-:W-:Y:S02]  /*2290*/  IMAD.IADD R12, R5, 0x1, -R12 ;  /* 0x00000001050c7824 */ /* 0x000fe400078e0a0c */
[C---:B------:R-:W-:Y:S02]  /*22a0*/  IMAD R4, R11.reuse, -0x800000, R4 ;  /* 0xff8000000b047824 */ /* 0x040fe400078e0204 */
[----:B------:R0:W1:Y:S01]  /*22b0*/  MUFU.RCP R5, R12 ;  /* 0x0000000c00057308 */ /* 0x0000620000001000 */
[----:B------:R-:W-:Y:S01]  /*22c0*/  FADD.FTZ R13, -R12, -RZ ;  /* 0x800000ff0c0d7221 */ /* 0x000fe20000010100 */
[----:B0-----:R-:W-:-:S04]  /*22d0*/  IADD3 R12, PT, PT, R11, 0x7f, -R10 ;  /* 0x0000007f0b0c7810 */ /* 0x001fc80007ffe80a */
[----:B------:R-:W-:Y:S01]  /*22e0*/  IADD3 R9, PT, PT, R12, R9, RZ ;  /* 0x000000090c097210 */ /* 0x000fe20007ffe0ff */
[----:B-1----:R-:W-:-:S04]  /*22f0*/  FFMA R14, R5, R13, 1 ;  /* 0x3f800000050e7423 */ /* 0x002fc8000000000d */
[----:B------:R-:W-:-:S04]  /*2300*/  FFMA R5, R5, R14, R5 ;  /* 0x0000000e05057223 */ /* 0x000fc80000000005 */
[----:B------:R-:W-:-:S04]  /*2310*/  FFMA R14, R4, R5, RZ ;  /* 0x00000005040e7223 */ /* 0x000fc800000000ff */
[----:B------:R-:W-:-:S04]  /*2320*/  FFMA R15, R13, R14, R4 ;  /* 0x0000000e0d0f7223 */ /* 0x000fc80000000004 */
[----:B------:R-:W-:-:S04]  /*2330*/  FFMA R14, R5, R15, R14 ;  /* 0x0000000f050e7223 */ /* 0x000fc8000000000e */
[----:B------:R-:W-:-:S04]  /*2340*/  FFMA R13, R13, R14, R4 ;  /* 0x0000000e0d0d7223 */ /* 0x000fc80000000004 */
[----:B------:R-:W-:-:S05]  /*2350*/  FFMA R4, R5, R13, R14 ;  /* 0x0000000d05047223 */ /* 0x000fca000000000e */
[----:B------:R-:W-:-:S04]  /*2360*/  SHF.R.U32.HI R10, RZ, 0x17, R4 ;  /* 0x00000017ff0a7819 */ /* 0x000fc80000011604 */
[----:B------:R-:W-:-:S05]  /*2370*/  LOP3.LUT R10, R10, 0xff, RZ, 0xc0, !PT ;  /* 0x000000ff0a0a7812 */ /* 0x000fca00078ec0ff */
[----:B------:R-:W-:-:S04]  /*2380*/  IMAD.IADD R15, R10, 0x1, R9 ;  /* 0x000000010a0f7824 */ /* 0x000fc800078e0209 */
[----:B------:R-:W-:-:S05]  /*2390*/  VIADD R10, R15, 0xffffffff ;  /* 0xffffffff0f0a7836 */ /* 0x000fca0000000000 */
[----:B------:R-:W-:-:S13]  /*23a0*/  ISETP.GE.U32.AND P0, PT, R10, 0xfe, PT ;  /* 0x000000fe0a00780c */ /* 0x000fda0003f06070 */
[----:B------:R-:W-:Y:S05]  /*23b0*/  @!P0 BRA `(.L_x_46) ;  /* 0x0000000000808947 */ /* 0x000fea0003800000 */
[----:B------:R-:W-:-:S13]  /*23c0*/  ISETP.GT.AND P0, PT, R15, 0xfe, PT ;  /* 0x000000fe0f00780c */ /* 0x000fda0003f04270 */
[----:B------:R-:W-:Y:S05]  /*23d0*/  @P0 BRA `(.L_x_47) ;  /* 0x00000000006c0947 */ /* 0x000fea0003800000 */
[----:B------:R-:W-:-:S13]  /*23e0*/  ISETP.GE.AND P0, PT, R15, 0x1, PT ;  /* 0x000000010f00780c */ /* 0x000fda0003f06270 */
[----:B------:R-:W-:Y:S05]  /*23f0*/  @P0 BRA `(.L_x_48) ;  /* 0x0000000000740947 */ /* 0x000fea0003800000 */
[----:B------:R-:W-:Y:S02]  /*2400*/  ISETP.GE.AND P0, PT, R15, -0x18, PT ;  /* 0xffffffe80f00780c */ /* 0x000fe40003f06270 */
[----:B------:R-:W-:-:S11]  /*2410*/  LOP3.LUT R4, R4, 0x80000000, RZ, 0xc0, !PT ;  /* 0x8000000004047812 */ /* 0x000fd600078ec0ff */
[----:B------:R-:W-:Y:S05]  /*2420*/  @!P0 BRA `(.L_x_48) ;  /* 0x0000000000688947 */ /* 0x000fea0003800000 */
[-CC-:B------:R-:W-:Y:S01]  /*2430*/  FFMA.RZ R9, R5, R13.reuse, R14.reuse ;  /* 0x0000000d05097223 */ /* 0x180fe2000000c00e */
[----:B------:R-:W-:Y:S01]  /*2440*/  IADD3 R12, PT, PT, R15, 0x20, RZ ;  /* 0x000000200f0c7810 */ /* 0x000fe20007ffe0ff */
[-CC-:B------:R-:W-:Y:S01]  /*2450*/  FFMA.RM R10, R5, R13.reuse, R14.reuse ;  /* 0x0000000d050a7223 */ /* 0x180fe2000000400e */
[----:B------:R-:W-:Y:S02]  /*2460*/  ISETP.NE.AND P2, PT, R15, RZ, PT ;  /* 0x000000ff0f00720c */ /* 0x000fe40003f45270 */
[----:B------:R-:W-:Y:S01]  /*2470*/  LOP3.LUT R11, R9, 0x7fffff, RZ, 0xc0, !PT ;  /* 0x007fffff090b7812 */ /* 0x000fe200078ec0ff */
[----:B------:R-:W-:Y:S01]  /*2480*/  FFMA.RP R9, R5, R13, R14 ;  /* 0x0000000d05097223 */ /* 0x000fe2000000800e */
[----:B------:R-:W-:Y:S01]  /*2490*/  IMAD.MOV R5, RZ, RZ, -R15 ;  /* 0x000000ffff057224 */ /* 0x000fe200078e0a0f */
[----:B------:R-:W-:Y:S02]  /*24a0*/  ISETP.NE.AND P1, PT, R15, RZ, PT ;  /* 0x000000ff0f00720c */ /* 0x000fe40003f25270 */
[----:B------:R-:W-:-:S02]  /*24b0*/  LOP3.LUT R11, R11, 0x800000, RZ, 0xfc, !PT ;  /* 0x008000000b0b7812 */ /* 0x000fc400078efcff */
[----:B------:R-:W-:Y:S02]  /*24c0*/  FSETP.NEU.FTZ.AND P0, PT, R9, R10, PT ;  /* 0x0000000a0900720b */ /* 0x000fe40003f1d000 */
[----:B------:R-:W-:Y:S02]  /*24d0*/  SHF.L.U32 R12, R11, R12, RZ ;  /* 0x0000000c0b0c7219 */ /* 0x000fe400000006ff */
[----:B------:R-:W-:Y:S02]  /*24e0*/  SEL R10, R5, RZ, P2 ;  /* 0x000000ff050a7207 */ /* 0x000fe40001000000 */
[----:B------:R-:W-:Y:S02]  /*24f0*/  ISETP.NE.AND P1, PT, R12, RZ, P1 ;  /* 0x000000ff0c00720c */ /* 0x000fe40000f25270 */
[----:B------:R-:W-:Y:S02]  /*2500*/  SHF.R.U32.HI R10, RZ, R10, R11 ;  /* 0x0000000aff0a7219 */ /* 0x000fe4000001160b */
[----:B------:R-:W-:-:S02]  /*2510*/  PLOP3.LUT P0, PT, P0, P1, PT, 0xf8, 0x8f ;  /* 0x00000000008f781c */ /* 0x000fc40000703f70 */
[----:B------:R-:W-:Y:S02]  /*2520*/  SHF.R.U32.HI R12, RZ, 0x1, R10 ;  /* 0x00000001ff0c7819 */ /* 0x000fe4000001160a */
[----:B------:R-:W-:-:S04]  /*2530*/  SEL R5, RZ, 0x1, !P0 ;  /* 0x00000001ff057807 */ /* 0x000fc80004000000 */
[----:B------:R-:W-:-:S04]  /*2540*/  LOP3.LUT R5, R5, 0x1, R12, 0xf8, !PT ;  /* 0x0000000105057812 */ /* 0x000fc800078ef80c */
[----:B------:R-:W-:-:S05]  /*2550*/  LOP3.LUT R5, R5, R10, RZ, 0xc0, !PT ;  /* 0x0000000a05057212 */ /* 0x000fca00078ec0ff */
[----:B------:R-:W-:-:S05]  /*2560*/  IMAD.IADD R5, R12, 0x1, R5 ;  /* 0x000000010c057824 */ /* 0x000fca00078e0205 */
[----:B------:R-:W-:Y:S01]  /*2570*/  LOP3.LUT R4, R5, R4, RZ, 0xfc, !PT ;  /* 0x0000000405047212 */ /* 0x000fe200078efcff */
[----:B------:R-:W-:Y:S06]  /*2580*/  BRA `(.L_x_48) ;  /* 0x0000000000107947 */ /* 0x000fec0003800000 */
.L_x_47:
[----:B------:R-:W-:-:S04]  /*2590*/  LOP3.LUT R4, R4, 0x80000000, RZ, 0xc0, !PT ;  /* 0x8000000004047812 */ /* 0x000fc800078ec0ff */
[----:B------:R-:W-:Y:S01]  /*25a0*/  LOP3.LUT R4, R4, 0x7f800000, RZ, 0xfc, !PT ;  /* 0x7f80000004047812 */ /* 0x000fe200078efcff */
[----:B------:R-:W-:Y:S06]  /*25b0*/  BRA `(.L_x_48) ;  /* 0x0000000000047947 */ /* 0x000fec0003800000 */
.L_x_46:
[----:B------:R-:W-:-:S07]  /*25c0*/  LEA R4, R9, R4, 0x17 ;  /* 0x0000000409047211 */ /* 0x000fce00078eb8ff */
.L_x_48:
[----:B------:R-:W-:Y:S05]  /*25d0*/  BSYNC.RECONVERGENT B3 ;  /* 0x0000000000037941 */ /* 0x000fea0003800200 */
.L_x_45:
[----:B------:R-:W-:Y:S05]  /*25e0*/  BRA `(.L_x_49) ;  /* 0x0000000000207947 */ /* 0x000fea0003800000 */
.L_x_44:
[----:B------:R-:W-:-:S04]  /*25f0*/  LOP3.LUT R4, R5, 0x80000000, R4, 0x48, !PT ;  /* 0x8000000005047812 */ /* 0x000fc800078e4804 */
[----:B------:R-:W-:Y:S01]  /*2600*/  LOP3.LUT R4, R4, 0x7f800000, RZ, 0xfc, !PT ;  /* 0x7f80000004047812 */ /* 0x000fe200078efcff */
[----:B------:R-:W-:Y:S06]  /*2610*/  BRA `(.L_x_49) ;  /* 0x0000000000147947 */ /* 0x000fec0003800000 */
.L_x_43:
[----:B------:R-:W-:Y:S01]  /*2620*/  LOP3.LUT R4, R5, 0x80000000, R4, 0x48, !PT ;  /* 0x8000000005047812 */ /* 0x000fe200078e4804 */
[----:B------:R-:W-:Y:S06]  /*2630*/  BRA `(.L_x_49) ;  /* 0x00000000000c7947 */ /* 0x000fec0003800000 */
.L_x_42:
[----:B------:R-:W0:Y:S01]  /*2640*/  MUFU.RSQ R4, -QNAN ;  /* 0xffc0000000047908 */ /* 0x000e220000001400 */
[----:B------:R-:W-:Y:S05]  /*2650*/  BRA `(.L_x_49) ;  /* 0x0000000000047947 */ /* 0x000fea0003800000 */
.L_x_41:
[----:B------:R-:W-:-:S07]  /*2660*/  FADD.FTZ R4, R4, R5 ;  /* 0x0000000504047221 */ /* 0x000fce0000010000 */
.L_x_49:
[----:B------:R-:W-:Y:S05]  /*2670*/  BSYNC.RECONVERGENT B2 ;  /* 0x0000000000027941 */ /* 0x000fea0003800200 */
.L_x_39:
[----:B------:R-:W-:-:S04]  /*2680*/  IMAD.MOV.U32 R9, RZ, RZ, 0x0 ;  /* 0x00000000ff097424 */ /* 0x000fc800078e00ff */
[----:B0-----:R-:W-:Y:S05]  /*2690*/  RET.REL.NODEC R8 `(_Z13point2gridmapPfPiS0_S0_iiiiii) ;  /* 0xffffffd808587950 */ /* 0x001fea0003c3ffff */
        .type           $_Z13point2gridmapPfPiS0_S0_iiiiii$__internal_accurate_pow,@function
        .size           $_Z13point2gridmapPfPiS0_S0_iiiiii$__internal_accurate_pow,(.L_x_55 - $_Z13point2gridmapPfPiS0_S0_iiiiii$__internal_accurate_pow)
$_Z13point2gridmapPfPiS0_S0_iiiiii$__internal_accurate_pow:
[----:B------:R-:W-:Y:S01]  /*26a0*/  ISETP.GT.U32.AND P0, PT, R23, 0xfffff, PT ;  /* 0x000fffff1700780c */ /* 0x000fe20003f04070 */
[----:B------:R-:W-:Y:S01]  /*26b0*/  IMAD.MOV.U32 R10, RZ, RZ, R23 ;  /* 0x000000ffff0a7224 */ /* 0x000fe200078e0017 */
[----:B------:R-:W-:Y:S01]  /*26c0*/  MOV R14, 0x41ad3b5a ;  /* 0x41ad3b5a000e7802 */ /* 0x000fe20000000f00 */
[----:B------:R-:W-:Y:S01]  /*26d0*/  IMAD.MOV.U32 R12, RZ, RZ, R22 ;  /* 0x000000ffff0c7224 */ /* 0x000fe200078e0016 */
[----:B------:R-:W-:Y:S01]  /*26e0*/  UMOV UR6, 0x7d2cafe2 ;  /* 0x7d2cafe200067882 */ /* 0x000fe20000000000 */
[----:B------:R-:W-:Y:S01]  /*26f0*/  IMAD.MOV.U32 R16, RZ, RZ, RZ ;  /* 0x000000ffff107224 */ /* 0x000fe200078e00ff */
[----:B------:R-:W-:Y:S01]  /*2700*/  UMOV UR7, 0x3eb0f5ff ;  /* 0x3eb0f5ff00077882 */ /* 0x000fe20000000000 */
[----:B------:R-:W-:Y:S01]  /*2710*/  IMAD.MOV.U32 R15, RZ, RZ, 0x3ed0f5d2 ;  /* 0x3ed0f5d2ff0f7424 */ /* 0x000fe200078e00ff */
[----:B------:R-:W-:Y:S01]  /*2720*/  UMOV UR8, 0x3b39803f ;  /* 0x3b39803f00087882 */ /* 0x000fe20000000000 */
[----:B------:R-:W-:-:S04]  /*2730*/  UMOV UR9, 0x3c7abc9e ;  /* 0x3c7abc9e00097882 */ /* 0x000fc80000000000 */
[----:B------:R-:W-:-:S10]  /*2740*/  @!P0 DMUL R8, R22, 1.80143985094819840000e+16 ;  /* 0x4350000016088828 */ /* 0x000fd40000000000 */
[----:B------:R-:W-:Y:S01]  /*2750*/  @!P0 MOV R10, R9 ;  /* 0x00000009000a8202 */ /* 0x000fe20000000f00 */
[----:B------:R-:W-:Y:S01]  /*2760*/  @!P0 IMAD.MOV.U32 R12, RZ, RZ, R8 ;  /* 0x000000ffff0c8224 */ /* 0x000fe200078e0008 */
[----:B------:R-:W-:Y:S02]  /*2770*/  SHF.R.U32.HI R8, RZ, 0x14, R23 ;  /* 0x00000014ff087819 */ /* 0x000fe40000011617 */
[----:B------:R-:W-:Y:S02]  /*2780*/  LOP3.LUT R10, R10, 0x800fffff, RZ, 0xc0, !PT ;  /* 0x800fffff0a0a7812 */ /* 0x000fe400078ec0ff */
[----:B------:R-:W-:Y:S02]  /*2790*/  @!P0 LEA.HI R8, R9, 0xffffffca, RZ, 0xc ;  /* 0xffffffca09088811 */ /* 0x000fe400078f60ff */
[----:B------:R-:W-:-:S03]  /*27a0*/  LOP3.LUT R13, R10, 0x3ff00000, RZ, 0xfc, !PT ;  /* 0x3ff000000a0d7812 */ /* 0x000fc600078efcff */
[----:B------:R-:W-:Y:S01]  /*27b0*/  VIADD R9, R8, 0xfffffc01 ;  /* 0xfffffc0108097836 */ /* 0x000fe20000000000 */
[----:B------:R-:W-:-:S13]  /*27c0*/  ISETP.GE.U32.AND P1, PT, R13, 0x3ff6a09f, PT ;  /* 0x3ff6a09f0d00780c */ /* 0x000fda0003f26070 */
[----:B------:R-:W-:Y:S01]  /*27d0*/  @P1 IADD3 R11, PT, PT, R13, -0x100000, RZ ;  /* 0xfff000000d0b1810 */ /* 0x000fe20007ffe0ff */
[----:B------:R-:W-:-:S04]  /*27e0*/  @P1 VIADD R9, R8, 0xfffffc02 ;  /* 0xfffffc0208091836 */ /* 0x000fc80000000000 */
[----:B------:R-:W-:-:S06]  /*27f0*/  @P1 IMAD.MOV.U32 R13, RZ, RZ, R11 ;  /* 0x000000ffff0d1224 */ /* 0x000fcc00078e000b */
[C---:B------:R-:W-:Y:S02]  /*2800*/  DADD R18, R12.reuse, 1 ;  /* 0x3ff000000c127429 */ /* 0x040fe40000000000 */
[----:B------:R-:W-:-:S04]  /*2810*/  DADD R12, R12, -1 ;  /* 0xbff000000c0c7429 */ /* 0x000fc80000000000 */
[----:B------:R-:W0:Y:S02]  /*2820*/  MUFU.RCP64H R17, R19 ;  /* 0x0000001300117308 */ /* 0x000e240000001800 */
[----:B0-----:R-:W-:-:S08]  /*2830*/  DFMA R10, -R18, R16, 1 ;  /* 0x3ff00000120a742b */ /* 0x001fd00000000110 */
[----:B------:R-:W-:-:S08]  /*2840*/  DFMA R10, R10, R10, R10 ;  /* 0x0000000a0a0a722b */ /* 0x000fd0000000000a */
[----:B------:R-:W-:-:S08]  /*2850*/  DFMA R16, R16, R10, R16 ;  /* 0x0000000a1010722b */ /* 0x000fd00000000010 */
[----:B------:R-:W-:-:S08]  /*2860*/  DMUL R10, R12, R16 ;  /* 0x000000100c0a7228 */ /* 0x000fd00000000000 */
[----:B------:R-:W-:-:S08]  /*2870*/  DFMA R10, R12, R16, R10 ;  /* 0x000000100c0a722b */ /* 0x000fd0000000000a */
[----:B------:R-:W-:-:S08]  /*2880*/  DMUL R24, R10, R10 ;  /* 0x0000000a0a187228 */ /* 0x000fd00000000000 */
[----:B------:R-:W-:Y:S01]  /*2890*/  DFMA R14, R24, UR6, R14 ;  /* 0x00000006180e7c2b */ /* 0x000fe2000800000e */
[----:B------:R-:W-:Y:S01]  /*28a0*/  UMOV UR6, 0x75488a3f ;  /* 0x75488a3f00067882 */ /* 0x000fe20000000000 */
[----:B------:R-:W-:-:S06]  /*28b0*/  UMOV UR7, 0x3ef3b20a ;  /* 0x3ef3b20a00077882 */ /* 0x000fcc0000000000 */
[----:B------:R-:W-:Y:S01]  /*28c0*/  DFMA R20, R24, R14, UR6 ;  /* 0x0000000618147e2b */ /* 0x000fe2000800000e */
[----:B------:R-:W-:Y:S01]  /*28d0*/  UMOV UR6, 0xe4faecd5 ;  /* 0xe4faecd500067882 */ /* 0x000fe20000000000 */
[----:B------:R-:W-:Y:S01]  /*28e0*/  UMOV UR7, 0x3f1745cd ;  /* 0x3f1745cd00077882 */ /* 0x000fe20000000000 */
[----:B------:R-:W-:-:S05]  /*28f0*/  DADD R14, R12, -R10 ;  /* 0x000000000c0e7229 */ /* 0x000fca000000080a */
[----:B------:R-:W-:Y:S01]  /*2900*/  DFMA R20, R24, R20, UR6 ;  /* 0x0000000618147e2b */ /* 0x000fe20008000014 */
[----:B------:R-:W-:Y:S01]  /*2910*/  UMOV UR6, 0x258a578b ;  /* 0x258a578b00067882 */ /* 0x000fe20000000000 */
[----:B------:R-:W-:Y:S01]  /*2920*/  UMOV UR7, 0x3f3c71c7 ;  /* 0x3f3c71c700077882 */ /* 0x000fe20000000000 */
[----:B------:R-:W-:-:S05]  /*2930*/  DADD R14, R14, R14 ;  /* 0x000000000e0e7229 */ /* 0x000fca000000000e */
[----:B------:R-:W-:Y:S01]  /*2940*/  DFMA R20, R24, R20, UR6 ;  /* 0x0000000618147e2b */ /* 0x000fe20008000014 */
[----:B------:R-:W-:Y:S01]  /*2950*/  UMOV UR6, 0x9242b910 ;  /* 0x9242b91000067882 */ /* 0x000fe20000000000 */
[----:B------:R-:W-:Y:S01]  /*2960*/  UMOV UR7, 0x3f624924 ;  /* 0x3f62492400077882 */ /* 0x000fe20000000000 */
[----:B------:R-:W-:-:S05]  /*2970*/  DFMA R14, R12, -R10, R14 ;  /* 0x8000000a0c0e722b */ /* 0x000fca000000000e */
[----:B------:R-:W-:Y:S01]  /*2980*/  DFMA R20, R24, R20, UR6 ;  /* 0x0000000618147e2b */ /* 0x000fe20008000014 */
[----:B------:R-:W-:Y:S01]  /*2990*/  UMOV UR6, 0x99999dfb ;  /* 0x99999dfb00067882 */ /* 0x000fe20000000000 */
[----:B------:R-:W-:Y:S01]  /*29a0*/  UMOV UR7, 0x3f899999 ;  /* 0x3f89999900077882 */ /* 0x000fe20000000000 */
[----:B------:R-:W-:Y:S02]  /*29b0*/  DMUL R14, R16, R14 ;  /* 0x0000000e100e7228 */ /* 0x000fe40000000000 */
[----:B------:R-:W-:-:S03]  /*29c0*/  DMUL R16, R10, R10 ;  /* 0x0000000a0a107228 */ /* 0x000fc60000000000 */
[----:B------:R-:W-:Y:S01]  /*29d0*/  DFMA R20, R24, R20, UR6 ;  /* 0x0000000618147e2b */ /* 0x000fe20008000014 */
[----:B------:R-:W-:Y:S01]  /*29e0*/  UMOV UR6, 0x55555555 ;  /* 0x5555555500067882 */ /* 0x000fe20000000000 */
[----:B------:R-:W-:-:S03]  /*29f0*/  UMOV UR7, 0x3fb55555 ;  /* 0x3fb5555500077882 */ /* 0x000fc60000000000 */
[----:B------:R-:W-:Y:S01]  /*2a00*/  VIADD R23, R15, 0x100000 ;  /* 0x001000000f177836 */ /* 0x000fe20000000000 */
[----:B------:R-:W-:Y:S02]  /*2a10*/  MOV R22, R14 ;  /* 0x0000000e00167202 */ /* 0x000fe40000000f00 */
[----:B------:R-:W-:-:S08]  /*2a20*/  DFMA R12, R24, R20, UR6 ;  /* 0x00000006180c7e2b */ /* 0x000fd00008000014 */
[----:B------:R-:W-:Y:S01]  /*2a30*/  DADD R18, -R12, UR6 ;  /* 0x000000060c127e29 */ /* 0x000fe20008000100 */
[----:B------:R-:W-:Y:S01]  /*2a40*/  UMOV UR6, 0xb9e7b0 ;  /* 0x00b9e7b000067882 */ /* 0x000fe20000000000 */
[----:B------:R-:W-:-:S06]  /*2a50*/  UMOV UR7, 0x3c46a4cb ;  /* 0x3c46a4cb00077882 */ /* 0x000fcc0000000000 */
[----:B------:R-:W-:Y:S02]  /*2a60*/  DFMA R18, R24, R20, R18 ;  /* 0x000000141812722b */ /* 0x000fe40000000012 */
[C---:B------:R-:W-:Y:S02]  /*2a70*/  DFMA R20, R10.reuse, R10, -R16 ;  /* 0x0000000a0a14722b */ /* 0x040fe40000000810 */
[----:B------:R-:W-:-:S04]  /*2a80*/  DMUL R24, R10, R16 ;  /* 0x000000100a187228 */ /* 0x000fc80000000000 */
[----:B------:R-:W-:Y:S01]  /*2a90*/  DADD R18, R18, -UR6 ;  /* 0x8000000612127e29 */ /* 0x000fe20008000000 */
[----:B------:R-:W-:Y:S01]  /*2aa0*/  UMOV UR6, 0x80000000 ;  /* 0x8000000000067882 */ /* 0x000fe20000000000 */
[C---:B------:R-:W-:Y:S01]  /*2ab0*/  DFMA R22, R10.reuse, R22, R20 ;  /* 0x000000160a16722b */ /* 0x040fe20000000014 */
[----:B------:R-:W-:Y:S01]  /*2ac0*/  UMOV UR7, 0x43300000 ;  /* 0x4330000000077882 */ /* 0x000fe20000000000 */
[----:B------:R-:W-:-:S08]  /*2ad0*/  DFMA R20, R10, R16, -R24 ;  /* 0x000000100a14722b */ /* 0x000fd00000000818 */
[----:B------:R-:W-:Y:S02]  /*2ae0*/  DFMA R20, R14, R16, R20 ;  /* 0x000000100e14722b */ /* 0x000fe40000000014 */
[----:B------:R-:W-:-:S06]  /*2af0*/  DADD R16, R12, R18 ;  /* 0x000000000c107229 */ /* 0x000fcc0000000012 */
[----:B------:R-:W-:Y:S02]  /*2b00*/  DFMA R20, R10, R22, R20 ;  /* 0x000000160a14722b */ /* 0x000fe40000000014 */
[----:B------:R-:W-:Y:S02]  /*2b10*/  DADD R22, R12, -R16 ;  /* 0x000000000c167229 */ /* 0x000fe40000000810 */
[----:B------:R-:W-:-:S06]  /*2b20*/  DMUL R12, R16, R24 ;  /* 0x00000018100c7228 */ /* 0x000fcc0000000000 */
[----:B------:R-:W-:Y:S02]  /*2b30*/  DADD R22, R18, R22 ;  /* 0x0000000012167229 */ /* 0x000fe40000000016 */
[----:B------:R-:W-:-:S08]  /*2b40*/  DFMA R18, R16, R24, -R12 ;  /* 0x000000181012722b */ /* 0x000fd0000000080c */
[----:B------:R-:W-:-:S08]  /*2b50*/  DFMA R18, R16, R20, R18 ;  /* 0x000000141012722b */ /* 0x000fd00000000012 */
[----:B------:R-:W-:-:S08]  /*2b60*/  DFMA R22, R22, R24, R18 ;  /* 0x000000181616722b */ /* 0x000fd00000000012 */
[----:B------:R-:W-:-:S08]  /*2b70*/  DADD R18, R12, R22 ;  /* 0x000000000c127229 */ /* 0x000fd00000000016 */
[--C-:B------:R-:W-:Y:S02]  /*2b80*/  DADD R16, R10, R18.reuse ;  /* 0x000000000a107229 */ /* 0x100fe40000000012 */
[----:B------:R-:W-:-:S06]  /*2b90*/  DADD R12, R12, -R18 ;  /* 0x000000000c0c7229 */ /* 0x000fcc0000000812 */
[----:B------:R-:W-:Y:S02]  /*2ba0*/  DADD R10, R10, -R16 ;  /* 0x000000000a0a7229 */ /* 0x000fe40000000810 */
[----:B------:R-:W-:-:S06]  /*2bb0*/  DADD R12, R22, R12 ;  /* 0x00000000160c7229 */ /* 0x000fcc000000000c */
[----:B------:R-:W-:-:S08]  /*2bc0*/  DADD R10, R18, R10 ;  /* 0x00000000120a7229 */ /* 0x000fd0000000000a */
[----:B------:R-:W-:-:S08]  /*2bd0*/  DADD R10, R12, R10 ;  /* 0x000000000c0a7229 */ /* 0x000fd0000000000a */
[----:B------:R-:W-:Y:S01]  /*2be0*/  DADD R14, R14, R10 ;  /* 0x000000000e0e7229 */ /* 0x000fe2000000000a */
[----:B------:R-:W-:Y:S01]  /*2bf0*/  HFMA2 R11, -RZ, RZ, 3.59375, 0 ;  /* 0x43300000ff0b7431 */ /* 0x000fe200000001ff */
[----:B------:R-:W-:-:S06]  /*2c00*/  LOP3.LUT R10, R9, 0x80000000, RZ, 0x3c, !PT ;  /* 0x80000000090a7812 */ /* 0x000fcc00078e3cff */
[----:B------:R-:W-:Y:S02]  /*2c10*/  DADD R12, R16, R14 ;  /* 0x00000000100c7229 */ /* 0x000fe4000000000e */
[----:B------:R-:W-:Y:S01]  /*2c20*/  DADD R10, R10, -UR6 ;  /* 0x800000060a0a7e29 */ /* 0x000fe20008000000 */
[----:B------:R-:W-:Y:S01]  /*2c30*/  UMOV UR6, 0xfefa39ef ;  /* 0xfefa39ef00067882 */ /* 0x000fe20000000000 */
[----:B------:R-:W-:-:S04]  /*2c40*/  UMOV UR7, 0x3fe62e42 ;  /* 0x3fe62e4200077882 */ /* 0x000fc80000000000 */
[--C-:B------:R-:W-:Y:S02]  /*2c50*/  DADD R18, R16, -R12.reuse ;  /* 0x0000000010127229 */ /* 0x100fe4000000080c */
[----:B------:R-:W-:-:S06]  /*2c60*/  DFMA R8, R10, UR6, R12 ;  /* 0x000000060a087c2b */ /* 0x000fcc000800000c */
[----:B------:R-:W-:Y:S02]  /*2c70*/  DADD R18, R14, R18 ;  /* 0x000000000e127229 */ /* 0x000fe40000000012 */
[----:B------:R-:W-:-:S08]  /*2c80*/  DFMA R16, R10, -UR6, R8 ;  /* 0x800000060a107c2b */ /* 0x000fd00008000008 */
[----:B------:R-:W-:-:S08]  /*2c90*/  DADD R16, -R12, R16 ;  /* 0x000000000c107229 */ /* 0x000fd00000000110 */
[----:B------:R-:W-:-:S08]  /*2ca0*/  DADD R16, R18, -R16 ;  /* 0x0000000012107229 */ /* 0x000fd00000000810 */
[----:B------:R-:W-:-:S08]  /*2cb0*/  DFMA R16, R10, UR8, R16 ;  /* 0x000000080a107c2b */ /* 0x000fd00008000010 */
[----:B------:R-:W-:-:S08]  /*2cc0*/  DADD R10, R8, R16 ;  /* 0x00000000080a7229 */ /* 0x000fd00000000010 */
[----:B------:R-:W-:Y:S02]  /*2cd0*/  DADD R8, R8, -R10 ;  /* 0x0000000008087229 */ /* 0x000fe4000000080a */
[----:B------:R-:W-:-:S06]  /*2ce0*/  DMUL R18, R10, 2 ;  /* 0x400000000a127828 */ /* 0x000fcc0000000000 */
[----:B------:R-:W-:Y:S02]  /*2cf0*/  DADD R8, R16, R8 ;  /* 0x0000000010087229 */ /* 0x000fe40000000008 */
[----:B------:R-:W-:-:S08]  /*2d00*/  DFMA R12, R10, 2, -R18 ;  /* 0x400000000a0c782b */ /* 0x000fd00000000812 */
[----:B------:R-:W-:Y:S01]  /*2d10*/  DFMA R12, R8, 2, R12 ;  /* 0x40000000080c782b */ /* 0x000fe2000000000c */
[----:B------:R-:W-:Y:S02]  /*2d20*/  IMAD.MOV.U32 R8, RZ, RZ, 0x652b82fe ;  /* 0x652b82feff087424 */ /* 0x000fe400078e00ff */
[----:B------:R-:W-:-:S05]  /*2d30*/  IMAD.MOV.U32 R9, RZ, RZ, 0x3ff71547 ;  /* 0x3ff71547ff097424 */ /* 0x000fca00078e00ff */
[----:B------:R-:W-:-:S08]  /*2d40*/  DADD R10, R18, R12 ;  /* 0x00000000120a7229 */ /* 0x000fd0000000000c */
[----:B------:R-:W-:Y:S02]  /*2d50*/  DFMA R8, R10, R8, 6.75539944105574400000e+15 ;  /* 0x433800000a08742b */ /* 0x000fe40000000008 */
[----:B------:R-:W-:-:S06]  /*2d60*/  FSETP.GEU.AND P0, PT, |R11|, 4.1917929649353027344, PT ;  /* 0x4086232b0b00780b */ /* 0x000fcc0003f0e200 */
[----:B------:R-:W-:-:S08]  /*2d70*/  DADD R16, R8, -6.75539944105574400000e+15 ;  /* 0xc338000008107429 */ /* 0x000fd00000000000 */
[----:B------:R-:W-:Y:S01]  /*2d80*/  DFMA R14, R16, -UR6, R10 ;  /* 0x80000006100e7c2b */ /* 0x000fe2000800000a */
[----:B------:R-:W-:Y:S01]  /*2d90*/  UMOV UR6, 0x3b39803f ;  /* 0x3b39803f00067882 */ /* 0x000fe20000000000 */
[----:B------:R-:W-:-:S06]  /*2da0*/  UMOV UR7, 0x3c7abc9e ;  /* 0x3c7abc9e00077882 */ /* 0x000fcc0000000000 */
[----:B------:R-:W-:Y:S01]  /*2db0*/  DFMA R14, R16, -UR6, R14 ;  /* 0x80000006100e7c2b */ /* 0x000fe2000800000e */
[----:B------:R-:W-:Y:S01]  /*2dc0*/  UMOV UR6, 0x69ce2bdf ;  /* 0x69ce2bdf00067882 */ /* 0x000fe20000000000 */
[----:B------:R-:W-:Y:S01]  /*2dd0*/  MOV R16, 0xfca213ea ;  /* 0xfca213ea00107802 */ /* 0x000fe20000000f00 */
[----:B------:R-:W-:Y:S01]  /*2de0*/  IMAD.MOV.U32 R17, RZ, RZ, 0x3e928af3 ;  /* 0x3e928af3ff117424 */ /* 0x000fe200078e00ff */
[----:B------:R-:W-:-:S05]  /*2df0*/  UMOV UR7, 0x3e5ade15 ;  /* 0x3e5ade1500077882 */ /* 0x000fca0000000000 */
[----:B------:R-:W-:Y:S01]  /*2e00*/  DFMA R16, R14, UR6, R16 ;  /* 0x000000060e107c2b */ /* 0x000fe20008000010 */
[----:B------:R-:W-:Y:S01]  /*2e10*/  UMOV UR6, 0x62401315 ;  /* 0x6240131500067882 */ /* 0x000fe20000000000 */
[----:B------:R-:W-:-:S06]  /*2e20*/  UMOV UR7, 0x3ec71dee ;  /* 0x3ec71dee00077882 */ /* 0x000fcc0000000000 */
[----:B------:R-:W-:Y:S01]  /*2e30*/  DFMA R16, R14, R16, UR6 ;  /* 0x000000060e107e2b */ /* 0x000fe20008000010 */
        /* <DEDUP_REMOVED lines=20> */
[----:B------:R-:W-:-:S08]  /*2f80*/  DFMA R16, R14, R16, UR6 ;  /* 0x000000060e107e2b */ /* 0x000fd00008000010 */
[----:B------:R-:W-:-:S08]  /*2f90*/  DFMA R16, R14, R16, 1 ;  /* 0x3ff000000e10742b */ /* 0x000fd00000000010 */
[----:B------:R-:W-:Y:S02]  /*2fa0*/  DFMA R16, R14, R16, 1 ;  /* 0x3ff000000e10742b */ /* 0x000fe40000000010 */
[----:B------:R-:W-:-:S08]  /*2fb0*/  DADD R14, R18, -R10 ;  /* 0x00000000120e7229 */ /* 0x000fd0000000080a */
[----:B------:R-:W-:Y:S01]  /*2fc0*/  DADD R14, R12, R14 ;  /* 0x000000000c0e7229 */ /* 0x000fe2000000000e */
[----:B------:R-:W-:Y:S01]  /*2fd0*/  IMAD R13, R8, 0x100000, R17 ;  /* 0x00100000080d7824 */ /* 0x000fe200078e0211 */
[----:B------:R-:W-:Y:S01]  /*2fe0*/  MOV R12, R16 ;  /* 0x00000010000c7202 */ /* 0x000fe20000000f00 */
[----:B------:R-:W-:Y:S08]  /*2ff0*/  @!P0 BRA `(.L_x_50) ;  /* 0x0000000000308947 */ /* 0x000ff00003800000 */
[----:B------:R-:W-:Y:S01]  /*3000*/  FSETP.GEU.AND P1, PT, |R11|, 4.2275390625, PT ;  /* 0x408748000b00780b */ /* 0x000fe20003f2e200 */
[C---:B------:R-:W-:Y:S02]  /*3010*/  DADD R12, R10.reuse, +INF ;  /* 0x7ff000000a0c7429 */ /* 0x040fe40000000000 */
[----:B------:R-:W-:-:S08]  /*3020*/  DSETP.GEU.AND P0, PT, R10, RZ, PT ;  /* 0x000000ff0a00722a */ /* 0x000fd00003f0e000 */
[----:B------:R-:W-:Y:S02]  /*3030*/  FSEL R12, R12, RZ, P0 ;  /* 0x000000ff0c0c7208 */ /* 0x000fe40000000000 */
[----:B------:R-:W-:Y:S02]  /*3040*/  @!P1 LEA.HI R9, R8, R8, RZ, 0x1 ;  /* 0x0000000808099211 */ /* 0x000fe400078f08ff */
[----:B------:R-:W-:Y:S02]  /*3050*/  FSEL R13, R13, RZ, P0 ;  /* 0x000000ff0d0d7208 */ /* 0x000fe40000000000 */
[----:B------:R-:W-:-:S05]  /*3060*/  @!P1 SHF.R.S32.HI R9, RZ, 0x1, R9 ;  /* 0x00000001ff099819 */ /* 0x000fca0000011409 */
[----:B------:R-:W-:Y:S02]  /*3070*/  @!P1 IMAD.IADD R8, R8, 0x1, -R9 ;  /* 0x0000000108089824 */ /* 0x000fe400078e0a09 */
[----:B------:R-:W-:-:S03]  /*3080*/  @!P1 IMAD R17, R9, 0x100000, R17 ;  /* 0x0010000009119824 */ /* 0x000fc600078e0211 */
[----:B------:R-:W-:Y:S02]  /*3090*/  @!P1 LEA R9, R8, 0x3ff00000, 0x14 ;  /* 0x3ff0000008099811 */ /* 0x000fe400078ea0ff */
[----:B------:R-:W-:-:S06]  /*30a0*/  @!P1 MOV R8, RZ ;  /* 0x000000ff00089202 */ /* 0x000fcc0000000f00 */
[----:B------:R-:W-:-:S11]  /*30b0*/  @!P1 DMUL R12, R16, R8 ;  /* 0x00000008100c9228 */ /* 0x000fd60000000000 */
.L_x_50:
[----:B------:R-:W-:Y:S01]  /*30c0*/  DFMA R14, R14, R12, R12 ;  /* 0x0000000c0e0e722b */ /* 0x000fe2000000000c */
[----:B------:R-:W-:Y:S01]  /*30d0*/  IMAD.MOV.U32 R29, RZ, RZ, 0x0 ;  /* 0x00000000ff1d7424 */ /* 0x000fe200078e00ff */
[----:B------:R-:W-:-:S08]  /*30e0*/  DSETP.NEU.AND P0, PT, |R12|, +INF , PT ;  /* 0x7ff000000c00742a */ /* 0x000fd00003f0d200 */
[----:B------:R-:W-:Y:S02]  /*30f0*/  FSEL R8, R12, R14, !P0 ;  /* 0x0000000e0c087208 */ /* 0x000fe40004000000 */
[----:B------:R-:W-:Y:S01]  /*3100*/  FSEL R9, R13, R15, !P0 ;  /* 0x0000000f0d097208 */ /* 0x000fe20004000000 */
[----:B------:R-:W-:Y:S06]  /*3110*/  RET.REL.NODEC R28 `(_Z13point2gridmapPfPiS0_S0_iiiiii) ;  /* 0xffffffcc1cb87950 */ /* 0x000fec0003c3ffff */
.L_x_51:
[----:B------:R-:W-:-:S00]  /*3120*/  BRA `(.L_x_51) ;  /* 0xfffffffc00fc7947 */ /* 0x000fc0000383ffff */
[----:B------:R-:W-:-:S00]  /*3130*/  NOP ;  /* 0x0000000000007918 */ /* 0x000fc00000000000 */
        /* <DEDUP_REMOVED lines=12> */
.L_x_55:


//--------------------- .nv.shared.reserved.0     --------------------------
	.section	.nv.shared.reserved.0,"aw",@nobits
	.weak		__nv_reservedSMEM_offset_0_alias
	.size		__nv_reservedSMEM_offset_0_alias, 0, 64
	.other		__nv_reservedSMEM_offset_0_alias,@"STO_CUDA_RESERVED_SHARED STV_DEFAULT"
__nv_reservedSMEM_offset_0_alias:
	.zero		0
	.zero		64


//--------------------- .nv.constant0._Z13point2gridmapPfPiS0_S0_iiiiii --------------------------
	.section	.nv.constant0._Z13point2gridmapPfPiS0_S0_iiiiii,"a",@progbits
	.sectionflags	@""
	.align	4
.nv.constant0._Z13point2gridmapPfPiS0_S0_iiiiii:
	.zero		952


//--------------------- SYMBOLS --------------------------

	.type		.nv.reservedSmem.offset0,@object
	.size		.nv.reservedSmem.offset0,0x4
